//
// Generated by NVIDIA NVVM Compiler
//
// Compiler Build ID: CL-36424714
// Cuda compilation tools, release 13.0, V13.0.88
// Based on NVVM 20.0.0
//

.version 9.0
.target sm_100
.address_size 64

	// .globl	_Z13softmaxThreadPfS_ii
// _ZZ18softmaxBlockNormalPfS_iiE5sdata has been demoted
// _ZZ16softmaxBlockWarpPfS_iiE11warp_result has been demoted
// _ZZ16softmaxBlockWarpPfS_iiE5b_max has been demoted
// _ZZ16softmaxBlockWarpPfS_iiE5b_sum has been demoted

.visible .entry _Z13softmaxThreadPfS_ii(
	.param .u64 .ptr .align 1 _Z13softmaxThreadPfS_ii_param_0,
	.param .u64 .ptr .align 1 _Z13softmaxThreadPfS_ii_param_1,
	.param .u32 _Z13softmaxThreadPfS_ii_param_2,
	.param .u32 _Z13softmaxThreadPfS_ii_param_3
)
{
	.reg .pred 	%p<29>;
	.reg .b32 	%r<129>;
	.reg .b32 	%f<496>;
	.reg .b64 	%rd<57>;

	ld.param.u64 	%rd17, [_Z13softmaxThreadPfS_ii_param_0];
	ld.param.u64 	%rd18, [_Z13softmaxThreadPfS_ii_param_1];
	ld.param.u32 	%r43, [_Z13softmaxThreadPfS_ii_param_2];
	ld.param.u32 	%r42, [_Z13softmaxThreadPfS_ii_param_3];
	cvta.to.global.u64 	%rd1, %rd18;
	mov.u32 	%r44, %ctaid.x;
	mov.u32 	%r45, %ntid.x;
	mov.u32 	%r46, %tid.x;
	mad.lo.s32 	%r1, %r44, %r45, %r46;
	setp.ge.s32 	%p1, %r1, %r43;
	@%p1 bra 	$L__BB0_38;
	cvta.to.global.u64 	%rd2, %rd17;
	mul.lo.s32 	%r2, %r42, %r1;
	mul.wide.s32 	%rd19, %r2, 4;
	add.s64 	%rd3, %rd2, %rd19;
	setp.lt.s32 	%p2, %r42, 1;
	mov.f32 	%f486, 0f00000000;
	@%p2 bra 	$L__BB0_14;
	and.b32  	%r3, %r42, 15;
	setp.lt.u32 	%p3, %r42, 16;
	mov.f32 	%f486, 0f00000000;
	mov.b32 	%r115, 0;
	@%p3 bra 	$L__BB0_5;
	and.b32  	%r115, %r42, 2147483632;
	neg.s32 	%r119, %r115;
	add.s64 	%rd21, %rd19, %rd2;
	add.s64 	%rd54, %rd21, 32;
	mov.f32 	%f486, 0f00000000;
$L__BB0_4:
	.pragma "nounroll";
	ld.global.f32 	%f30, [%rd54+-32];
	max.f32 	%f31, %f30, %f486;
	ld.global.f32 	%f32, [%rd54+-28];
	max.f32 	%f33, %f32, %f31;
	ld.global.f32 	%f34, [%rd54+-24];
	max.f32 	%f35, %f34, %f33;
	ld.global.f32 	%f36, [%rd54+-20];
	max.f32 	%f37, %f36, %f35;
	ld.global.f32 	%f38, [%rd54+-16];
	max.f32 	%f39, %f38, %f37;
	ld.global.f32 	%f40, [%rd54+-12];
	max.f32 	%f41, %f40, %f39;
	ld.global.f32 	%f42, [%rd54+-8];
	max.f32 	%f43, %f42, %f41;
	ld.global.f32 	%f44, [%rd54+-4];
	max.f32 	%f45, %f44, %f43;
	ld.global.f32 	%f46, [%rd54];
	max.f32 	%f47, %f46, %f45;
	ld.global.f32 	%f48, [%rd54+4];
	max.f32 	%f49, %f48, %f47;
	ld.global.f32 	%f50, [%rd54+8];
	max.f32 	%f51, %f50, %f49;
	ld.global.f32 	%f52, [%rd54+12];
	max.f32 	%f53, %f52, %f51;
	ld.global.f32 	%f54, [%rd54+16];
	max.f32 	%f55, %f54, %f53;
	ld.global.f32 	%f56, [%rd54+20];
	max.f32 	%f57, %f56, %f55;
	ld.global.f32 	%f58, [%rd54+24];
	max.f32 	%f59, %f58, %f57;
	ld.global.f32 	%f60, [%rd54+28];
	max.f32 	%f486, %f60, %f59;
	add.s32 	%r119, %r119, 16;
	add.s64 	%rd54, %rd54, 64;
	setp.eq.s32 	%p4, %r119, 0;
	@%p4 bra 	$L__BB0_5;
	bra.uni 	$L__BB0_4;
$L__BB0_5:
	setp.eq.s32 	%p5, %r3, 0;
	@%p5 bra 	$L__BB0_14;
	and.b32  	%r7, %r42, 7;
	setp.lt.u32 	%p6, %r3, 8;
	@%p6 bra 	$L__BB0_8;
	mul.wide.u32 	%rd22, %r115, 4;
	add.s64 	%rd23, %rd3, %rd22;
	ld.global.f32 	%f62, [%rd23];
	max.f32 	%f63, %f62, %f486;
	ld.global.f32 	%f64, [%rd23+4];
	max.f32 	%f65, %f64, %f63;
	ld.global.f32 	%f66, [%rd23+8];
	max.f32 	%f67, %f66, %f65;
	ld.global.f32 	%f68, [%rd23+12];
	max.f32 	%f69, %f68, %f67;
	ld.global.f32 	%f70, [%rd23+16];
	max.f32 	%f71, %f70, %f69;
	ld.global.f32 	%f72, [%rd23+20];
	max.f32 	%f73, %f72, %f71;
	ld.global.f32 	%f74, [%rd23+24];
	max.f32 	%f75, %f74, %f73;
	ld.global.f32 	%f76, [%rd23+28];
	max.f32 	%f486, %f76, %f75;
	add.s32 	%r115, %r115, 8;
$L__BB0_8:
	setp.eq.s32 	%p7, %r7, 0;
	@%p7 bra 	$L__BB0_14;
	and.b32  	%r10, %r42, 3;
	setp.lt.u32 	%p8, %r7, 4;
	@%p8 bra 	$L__BB0_11;
	mul.wide.u32 	%rd24, %r115, 4;
	add.s64 	%rd25, %rd3, %rd24;
	ld.global.f32 	%f78, [%rd25];
	max.f32 	%f79, %f78, %f486;
	ld.global.f32 	%f80, [%rd25+4];
	max.f32 	%f81, %f80, %f79;
	ld.global.f32 	%f82, [%rd25+8];
	max.f32 	%f83, %f82, %f81;
	ld.global.f32 	%f84, [%rd25+12];
	max.f32 	%f486, %f84, %f83;
	add.s32 	%r115, %r115, 4;
$L__BB0_11:
	setp.eq.s32 	%p9, %r10, 0;
	@%p9 bra 	$L__BB0_14;
	mul.wide.u32 	%rd27, %r115, 4;
	add.s64 	%rd28, %rd19, %rd27;
	add.s64 	%rd53, %rd2, %rd28;
	neg.s32 	%r118, %r10;
$L__BB0_13:
	.pragma "nounroll";
	ld.global.f32 	%f85, [%rd53];
	max.f32 	%f486, %f85, %f486;
	add.s64 	%rd53, %rd53, 4;
	add.s32 	%r118, %r118, 1;
	setp.ne.s32 	%p10, %r118, 0;
	@%p10 bra 	$L__BB0_13;
$L__BB0_14:
	setp.lt.s32 	%p11, %r42, 1;
	mov.f32 	%f494, 0f00000000;
	@%p11 bra 	$L__BB0_26;
	and.b32  	%r16, %r42, 7;
	setp.lt.u32 	%p12, %r42, 8;
	mov.f32 	%f494, 0f00000000;
	mov.b32 	%r120, 0;
	@%p12 bra 	$L__BB0_18;
	and.b32  	%r120, %r42, 2147483640;
	neg.s32 	%r123, %r120;
	add.s64 	%rd30, %rd19, %rd2;
	add.s64 	%rd55, %rd30, 16;
	mov.f32 	%f494, 0f00000000;
$L__BB0_17:
	.pragma "nounroll";
	ld.global.f32 	%f90, [%rd55+-16];
	sub.f32 	%f91, %f90, %f486;
	fma.rn.f32 	%f92, %f91, 0f3BBB989D, 0f3F000000;
	cvt.sat.f32.f32 	%f93, %f92;
	mov.f32 	%f94, 0f4B400001;
	mov.f32 	%f95, 0f437C0000;
	fma.rm.f32 	%f96, %f93, %f95, %f94;
	add.f32 	%f97, %f96, 0fCB40007F;
	neg.f32 	%f98, %f97;
	fma.rn.f32 	%f99, %f91, 0f3FB8AA3B, %f98;
	fma.rn.f32 	%f100, %f91, 0f32A57060, %f99;
	mov.b32 	%r49, %f96;
	shl.b32 	%r50, %r49, 23;
	mov.b32 	%f101, %r50;
	ex2.approx.ftz.f32 	%f102, %f100;
	fma.rn.f32 	%f103, %f102, %f101, %f494;
	ld.global.f32 	%f104, [%rd55+-12];
	sub.f32 	%f105, %f104, %f486;
	fma.rn.f32 	%f106, %f105, 0f3BBB989D, 0f3F000000;
	cvt.sat.f32.f32 	%f107, %f106;
	fma.rm.f32 	%f108, %f107, %f95, %f94;
	add.f32 	%f109, %f108, 0fCB40007F;
	neg.f32 	%f110, %f109;
	fma.rn.f32 	%f111, %f105, 0f3FB8AA3B, %f110;
	fma.rn.f32 	%f112, %f105, 0f32A57060, %f111;
	mov.b32 	%r51, %f108;
	shl.b32 	%r52, %r51, 23;
	mov.b32 	%f113, %r52;
	ex2.approx.ftz.f32 	%f114, %f112;
	fma.rn.f32 	%f115, %f114, %f113, %f103;
	ld.global.f32 	%f116, [%rd55+-8];
	sub.f32 	%f117, %f116, %f486;
	fma.rn.f32 	%f118, %f117, 0f3BBB989D, 0f3F000000;
	cvt.sat.f32.f32 	%f119, %f118;
	fma.rm.f32 	%f120, %f119, %f95, %f94;
	add.f32 	%f121, %f120, 0fCB40007F;
	neg.f32 	%f122, %f121;
	fma.rn.f32 	%f123, %f117, 0f3FB8AA3B, %f122;
	fma.rn.f32 	%f124, %f117, 0f32A57060, %f123;
	mov.b32 	%r53, %f120;
	shl.b32 	%r54, %r53, 23;
	mov.b32 	%f125, %r54;
	ex2.approx.ftz.f32 	%f126, %f124;
	fma.rn.f32 	%f127, %f126, %f125, %f115;
	ld.global.f32 	%f128, [%rd55+-4];
	sub.f32 	%f129, %f128, %f486;
	fma.rn.f32 	%f130, %f129, 0f3BBB989D, 0f3F000000;
	cvt.sat.f32.f32 	%f131, %f130;
	fma.rm.f32 	%f132, %f131, %f95, %f94;
	add.f32 	%f133, %f132, 0fCB40007F;
	neg.f32 	%f134, %f133;
	fma.rn.f32 	%f135, %f129, 0f3FB8AA3B, %f134;
	fma.rn.f32 	%f136, %f129, 0f32A57060, %f135;
	mov.b32 	%r55, %f132;
	shl.b32 	%r56, %r55, 23;
	mov.b32 	%f137, %r56;
	ex2.approx.ftz.f32 	%f138, %f136;
	fma.rn.f32 	%f139, %f138, %f137, %f127;
	ld.global.f32 	%f140, [%rd55];
	sub.f32 	%f141, %f140, %f486;
	fma.rn.f32 	%f142, %f141, 0f3BBB989D, 0f3F000000;
	cvt.sat.f32.f32 	%f143, %f142;
	fma.rm.f32 	%f144, %f143, %f95, %f94;
	add.f32 	%f145, %f144, 0fCB40007F;
	neg.f32 	%f146, %f145;
	fma.rn.f32 	%f147, %f141, 0f3FB8AA3B, %f146;
	fma.rn.f32 	%f148, %f141, 0f32A57060, %f147;
	mov.b32 	%r57, %f144;
	shl.b32 	%r58, %r57, 23;
	mov.b32 	%f149, %r58;
	ex2.approx.ftz.f32 	%f150, %f148;
	fma.rn.f32 	%f151, %f150, %f149, %f139;
	ld.global.f32 	%f152, [%rd55+4];
	sub.f32 	%f153, %f152, %f486;
	fma.rn.f32 	%f154, %f153, 0f3BBB989D, 0f3F000000;
	cvt.sat.f32.f32 	%f155, %f154;
	fma.rm.f32 	%f156, %f155, %f95, %f94;
	add.f32 	%f157, %f156, 0fCB40007F;
	neg.f32 	%f158, %f157;
	fma.rn.f32 	%f159, %f153, 0f3FB8AA3B, %f158;
	fma.rn.f32 	%f160, %f153, 0f32A57060, %f159;
	mov.b32 	%r59, %f156;
	shl.b32 	%r60, %r59, 23;
	mov.b32 	%f161, %r60;
	ex2.approx.ftz.f32 	%f162, %f160;
	fma.rn.f32 	%f163, %f162, %f161, %f151;
	ld.global.f32 	%f164, [%rd55+8];
	sub.f32 	%f165, %f164, %f486;
	fma.rn.f32 	%f166, %f165, 0f3BBB989D, 0f3F000000;
	cvt.sat.f32.f32 	%f167, %f166;
	fma.rm.f32 	%f168, %f167, %f95, %f94;
	add.f32 	%f169, %f168, 0fCB40007F;
	neg.f32 	%f170, %f169;
	fma.rn.f32 	%f171, %f165, 0f3FB8AA3B, %f170;
	fma.rn.f32 	%f172, %f165, 0f32A57060, %f171;
	mov.b32 	%r61, %f168;
	shl.b32 	%r62, %r61, 23;
	mov.b32 	%f173, %r62;
	ex2.approx.ftz.f32 	%f174, %f172;
	fma.rn.f32 	%f175, %f174, %f173, %f163;
	ld.global.f32 	%f176, [%rd55+12];
	sub.f32 	%f177, %f176, %f486;
	fma.rn.f32 	%f178, %f177, 0f3BBB989D, 0f3F000000;
	cvt.sat.f32.f32 	%f179, %f178;
	fma.rm.f32 	%f180, %f179, %f95, %f94;
	add.f32 	%f181, %f180, 0fCB40007F;
	neg.f32 	%f182, %f181;
	fma.rn.f32 	%f183, %f177, 0f3FB8AA3B, %f182;
	fma.rn.f32 	%f184, %f177, 0f32A57060, %f183;
	mov.b32 	%r63, %f180;
	shl.b32 	%r64, %r63, 23;
	mov.b32 	%f185, %r64;
	ex2.approx.ftz.f32 	%f186, %f184;
	fma.rn.f32 	%f494, %f186, %f185, %f175;
	add.s32 	%r123, %r123, 8;
	add.s64 	%rd55, %rd55, 32;
	setp.eq.s32 	%p13, %r123, 0;
	@%p13 bra 	$L__BB0_18;
	bra.uni 	$L__BB0_17;
$L__BB0_18:
	setp.eq.s32 	%p14, %r16, 0;
	@%p14 bra 	$L__BB0_26;
	and.b32  	%r22, %r42, 3;
	setp.lt.u32 	%p15, %r16, 4;
	@%p15 bra 	$L__BB0_21;
	mul.wide.u32 	%rd31, %r120, 4;
	add.s64 	%rd32, %rd3, %rd31;
	ld.global.f32 	%f188, [%rd32];
	sub.f32 	%f189, %f188, %f486;
	fma.rn.f32 	%f190, %f189, 0f3BBB989D, 0f3F000000;
	cvt.sat.f32.f32 	%f191, %f190;
	mov.f32 	%f192, 0f4B400001;
	mov.f32 	%f193, 0f437C0000;
	fma.rm.f32 	%f194, %f191, %f193, %f192;
	add.f32 	%f195, %f194, 0fCB40007F;
	neg.f32 	%f196, %f195;
	fma.rn.f32 	%f197, %f189, 0f3FB8AA3B, %f196;
	fma.rn.f32 	%f198, %f189, 0f32A57060, %f197;
	mov.b32 	%r65, %f194;
	shl.b32 	%r66, %r65, 23;
	mov.b32 	%f199, %r66;
	ex2.approx.ftz.f32 	%f200, %f198;
	fma.rn.f32 	%f201, %f200, %f199, %f494;
	ld.global.f32 	%f202, [%rd32+4];
	sub.f32 	%f203, %f202, %f486;
	fma.rn.f32 	%f204, %f203, 0f3BBB989D, 0f3F000000;
	cvt.sat.f32.f32 	%f205, %f204;
	fma.rm.f32 	%f206, %f205, %f193, %f192;
	add.f32 	%f207, %f206, 0fCB40007F;
	neg.f32 	%f208, %f207;
	fma.rn.f32 	%f209, %f203, 0f3FB8AA3B, %f208;
	fma.rn.f32 	%f210, %f203, 0f32A57060, %f209;
	mov.b32 	%r67, %f206;
	shl.b32 	%r68, %r67, 23;
	mov.b32 	%f211, %r68;
	ex2.approx.ftz.f32 	%f212, %f210;
	fma.rn.f32 	%f213, %f212, %f211, %f201;
	ld.global.f32 	%f214, [%rd32+8];
	sub.f32 	%f215, %f214, %f486;
	fma.rn.f32 	%f216, %f215, 0f3BBB989D, 0f3F000000;
	cvt.sat.f32.f32 	%f217, %f216;
	fma.rm.f32 	%f218, %f217, %f193, %f192;
	add.f32 	%f219, %f218, 0fCB40007F;
	neg.f32 	%f220, %f219;
	fma.rn.f32 	%f221, %f215, 0f3FB8AA3B, %f220;
	fma.rn.f32 	%f222, %f215, 0f32A57060, %f221;
	mov.b32 	%r69, %f218;
	shl.b32 	%r70, %r69, 23;
	mov.b32 	%f223, %r70;
	ex2.approx.ftz.f32 	%f224, %f222;
	fma.rn.f32 	%f225, %f224, %f223, %f213;
	ld.global.f32 	%f226, [%rd32+12];
	sub.f32 	%f227, %f226, %f486;
	fma.rn.f32 	%f228, %f227, 0f3BBB989D, 0f3F000000;
	cvt.sat.f32.f32 	%f229, %f228;
	fma.rm.f32 	%f230, %f229, %f193, %f192;
	add.f32 	%f231, %f230, 0fCB40007F;
	neg.f32 	%f232, %f231;
	fma.rn.f32 	%f233, %f227, 0f3FB8AA3B, %f232;
	fma.rn.f32 	%f234, %f227, 0f32A57060, %f233;
	mov.b32 	%r71, %f230;
	shl.b32 	%r72, %r71, 23;
	mov.b32 	%f235, %r72;
	ex2.approx.ftz.f32 	%f236, %f234;
	fma.rn.f32 	%f494, %f236, %f235, %f225;
	add.s32 	%r120, %r120, 4;
$L__BB0_21:
	setp.eq.s32 	%p16, %r22, 0;
	@%p16 bra 	$L__BB0_26;
	setp.eq.s32 	%p17, %r22, 1;
	@%p17 bra 	$L__BB0_24;
	mul.wide.u32 	%rd33, %r120, 4;
	add.s64 	%rd34, %rd3, %rd33;
	ld.global.f32 	%f238, [%rd34];
	sub.f32 	%f239, %f238, %f486;
	fma.rn.f32 	%f240, %f239, 0f3BBB989D, 0f3F000000;
	cvt.sat.f32.f32 	%f241, %f240;
	mov.f32 	%f242, 0f4B400001;
	mov.f32 	%f243, 0f437C0000;
	fma.rm.f32 	%f244, %f241, %f243, %f242;
	add.f32 	%f245, %f244, 0fCB40007F;
	neg.f32 	%f246, %f245;
	fma.rn.f32 	%f247, %f239, 0f3FB8AA3B, %f246;
	fma.rn.f32 	%f248, %f239, 0f32A57060, %f247;
	mov.b32 	%r73, %f244;
	shl.b32 	%r74, %r73, 23;
	mov.b32 	%f249, %r74;
	ex2.approx.ftz.f32 	%f250, %f248;
	fma.rn.f32 	%f251, %f250, %f249, %f494;
	ld.global.f32 	%f252, [%rd34+4];
	sub.f32 	%f253, %f252, %f486;
	fma.rn.f32 	%f254, %f253, 0f3BBB989D, 0f3F000000;
	cvt.sat.f32.f32 	%f255, %f254;
	fma.rm.f32 	%f256, %f255, %f243, %f242;
	add.f32 	%f257, %f256, 0fCB40007F;
	neg.f32 	%f258, %f257;
	fma.rn.f32 	%f259, %f253, 0f3FB8AA3B, %f258;
	fma.rn.f32 	%f260, %f253, 0f32A57060, %f259;
	mov.b32 	%r75, %f256;
	shl.b32 	%r76, %r75, 23;
	mov.b32 	%f261, %r76;
	ex2.approx.ftz.f32 	%f262, %f260;
	fma.rn.f32 	%f494, %f262, %f261, %f251;
	add.s32 	%r120, %r120, 2;
$L__BB0_24:
	and.b32  	%r77, %r42, 1;
	setp.eq.b32 	%p18, %r77, 1;
	not.pred 	%p19, %p18;
	@%p19 bra 	$L__BB0_26;
	mul.wide.u32 	%rd35, %r120, 4;
	add.s64 	%rd36, %rd3, %rd35;
	ld.global.f32 	%f263, [%rd36];
	sub.f32 	%f264, %f263, %f486;
	fma.rn.f32 	%f265, %f264, 0f3BBB989D, 0f3F000000;
	cvt.sat.f32.f32 	%f266, %f265;
	mov.f32 	%f267, 0f4B400001;
	mov.f32 	%f268, 0f437C0000;
	fma.rm.f32 	%f269, %f266, %f268, %f267;
	add.f32 	%f270, %f269, 0fCB40007F;
	neg.f32 	%f271, %f270;
	fma.rn.f32 	%f272, %f264, 0f3FB8AA3B, %f271;
	fma.rn.f32 	%f273, %f264, 0f32A57060, %f272;
	mov.b32 	%r78, %f269;
	shl.b32 	%r79, %r78, 23;
	mov.b32 	%f274, %r79;
	ex2.approx.ftz.f32 	%f275, %f273;
	fma.rn.f32 	%f494, %f275, %f274, %f494;
$L__BB0_26:
	setp.lt.s32 	%p20, %r42, 1;
	@%p20 bra 	$L__BB0_38;
	and.b32  	%r27, %r42, 7;
	setp.lt.u32 	%p21, %r42, 8;
	mov.b32 	%r126, 0;
	@%p21 bra 	$L__BB0_30;
	and.b32  	%r126, %r42, 2147483640;
	neg.s32 	%r125, %r126;
	add.s64 	%rd38, %rd19, %rd2;
	add.s64 	%rd56, %rd38, 16;
	add.s64 	%rd12, %rd1, 16;
	mov.u32 	%r124, %r2;
$L__BB0_29:
	.pragma "nounroll";
	mul.wide.s32 	%rd39, %r124, 4;
	add.s64 	%rd40, %rd12, %rd39;
	ld.global.f32 	%f276, [%rd56+-16];
	sub.f32 	%f277, %f276, %f486;
	fma.rn.f32 	%f278, %f277, 0f3BBB989D, 0f3F000000;
	cvt.sat.f32.f32 	%f279, %f278;
	mov.f32 	%f280, 0f4B400001;
	mov.f32 	%f281, 0f437C0000;
	fma.rm.f32 	%f282, %f279, %f281, %f280;
	add.f32 	%f283, %f282, 0fCB40007F;
	neg.f32 	%f284, %f283;
	fma.rn.f32 	%f285, %f277, 0f3FB8AA3B, %f284;
	fma.rn.f32 	%f286, %f277, 0f32A57060, %f285;
	mov.b32 	%r81, %f282;
	shl.b32 	%r82, %r81, 23;
	mov.b32 	%f287, %r82;
	ex2.approx.ftz.f32 	%f288, %f286;
	mul.f32 	%f289, %f288, %f287;
	div.rn.f32 	%f290, %f289, %f494;
	st.global.f32 	[%rd40+-16], %f290;
	ld.global.f32 	%f291, [%rd56+-12];
	sub.f32 	%f292, %f291, %f486;
	fma.rn.f32 	%f293, %f292, 0f3BBB989D, 0f3F000000;
	cvt.sat.f32.f32 	%f294, %f293;
	fma.rm.f32 	%f295, %f294, %f281, %f280;
	add.f32 	%f296, %f295, 0fCB40007F;
	neg.f32 	%f297, %f296;
	fma.rn.f32 	%f298, %f292, 0f3FB8AA3B, %f297;
	fma.rn.f32 	%f299, %f292, 0f32A57060, %f298;
	mov.b32 	%r83, %f295;
	shl.b32 	%r84, %r83, 23;
	mov.b32 	%f300, %r84;
	ex2.approx.ftz.f32 	%f301, %f299;
	mul.f32 	%f302, %f301, %f300;
	div.rn.f32 	%f303, %f302, %f494;
	st.global.f32 	[%rd40+-12], %f303;
	ld.global.f32 	%f304, [%rd56+-8];
	sub.f32 	%f305, %f304, %f486;
	fma.rn.f32 	%f306, %f305, 0f3BBB989D, 0f3F000000;
	cvt.sat.f32.f32 	%f307, %f306;
	fma.rm.f32 	%f308, %f307, %f281, %f280;
	add.f32 	%f309, %f308, 0fCB40007F;
	neg.f32 	%f310, %f309;
	fma.rn.f32 	%f311, %f305, 0f3FB8AA3B, %f310;
	fma.rn.f32 	%f312, %f305, 0f32A57060, %f311;
	mov.b32 	%r85, %f308;
	shl.b32 	%r86, %r85, 23;
	mov.b32 	%f313, %r86;
	ex2.approx.ftz.f32 	%f314, %f312;
	mul.f32 	%f315, %f314, %f313;
	div.rn.f32 	%f316, %f315, %f494;
	st.global.f32 	[%rd40+-8], %f316;
	ld.global.f32 	%f317, [%rd56+-4];
	sub.f32 	%f318, %f317, %f486;
	fma.rn.f32 	%f319, %f318, 0f3BBB989D, 0f3F000000;
	cvt.sat.f32.f32 	%f320, %f319;
	fma.rm.f32 	%f321, %f320, %f281, %f280;
	add.f32 	%f322, %f321, 0fCB40007F;
	neg.f32 	%f323, %f322;
	fma.rn.f32 	%f324, %f318, 0f3FB8AA3B, %f323;
	fma.rn.f32 	%f325, %f318, 0f32A57060, %f324;
	mov.b32 	%r87, %f321;
	shl.b32 	%r88, %r87, 23;
	mov.b32 	%f326, %r88;
	ex2.approx.ftz.f32 	%f327, %f325;
	mul.f32 	%f328, %f327, %f326;
	div.rn.f32 	%f329, %f328, %f494;
	st.global.f32 	[%rd40+-4], %f329;
	ld.global.f32 	%f330, [%rd56];
	sub.f32 	%f331, %f330, %f486;
	fma.rn.f32 	%f332, %f331, 0f3BBB989D, 0f3F000000;
	cvt.sat.f32.f32 	%f333, %f332;
	fma.rm.f32 	%f334, %f333, %f281, %f280;
	add.f32 	%f335, %f334, 0fCB40007F;
	neg.f32 	%f336, %f335;
	fma.rn.f32 	%f337, %f331, 0f3FB8AA3B, %f336;
	fma.rn.f32 	%f338, %f331, 0f32A57060, %f337;
	mov.b32 	%r89, %f334;
	shl.b32 	%r90, %r89, 23;
	mov.b32 	%f339, %r90;
	ex2.approx.ftz.f32 	%f340, %f338;
	mul.f32 	%f341, %f340, %f339;
	div.rn.f32 	%f342, %f341, %f494;
	st.global.f32 	[%rd40], %f342;
	ld.global.f32 	%f343, [%rd56+4];
	sub.f32 	%f344, %f343, %f486;
	fma.rn.f32 	%f345, %f344, 0f3BBB989D, 0f3F000000;
	cvt.sat.f32.f32 	%f346, %f345;
	fma.rm.f32 	%f347, %f346, %f281, %f280;
	add.f32 	%f348, %f347, 0fCB40007F;
	neg.f32 	%f349, %f348;
	fma.rn.f32 	%f350, %f344, 0f3FB8AA3B, %f349;
	fma.rn.f32 	%f351, %f344, 0f32A57060, %f350;
	mov.b32 	%r91, %f347;
	shl.b32 	%r92, %r91, 23;
	mov.b32 	%f352, %r92;
	ex2.approx.ftz.f32 	%f353, %f351;
	mul.f32 	%f354, %f353, %f352;
	div.rn.f32 	%f355, %f354, %f494;
	st.global.f32 	[%rd40+4], %f355;
	ld.global.f32 	%f356, [%rd56+8];
	sub.f32 	%f357, %f356, %f486;
	fma.rn.f32 	%f358, %f357, 0f3BBB989D, 0f3F000000;
	cvt.sat.f32.f32 	%f359, %f358;
	fma.rm.f32 	%f360, %f359, %f281, %f280;
	add.f32 	%f361, %f360, 0fCB40007F;
	neg.f32 	%f362, %f361;
	fma.rn.f32 	%f363, %f357, 0f3FB8AA3B, %f362;
	fma.rn.f32 	%f364, %f357, 0f32A57060, %f363;
	mov.b32 	%r93, %f360;
	shl.b32 	%r94, %r93, 23;
	mov.b32 	%f365, %r94;
	ex2.approx.ftz.f32 	%f366, %f364;
	mul.f32 	%f367, %f366, %f365;
	div.rn.f32 	%f368, %f367, %f494;
	st.global.f32 	[%rd40+8], %f368;
	ld.global.f32 	%f369, [%rd56+12];
	sub.f32 	%f370, %f369, %f486;
	fma.rn.f32 	%f371, %f370, 0f3BBB989D, 0f3F000000;
	cvt.sat.f32.f32 	%f372, %f371;
	fma.rm.f32 	%f373, %f372, %f281, %f280;
	add.f32 	%f374, %f373, 0fCB40007F;
	neg.f32 	%f375, %f374;
	fma.rn.f32 	%f376, %f370, 0f3FB8AA3B, %f375;
	fma.rn.f32 	%f377, %f370, 0f32A57060, %f376;
	mov.b32 	%r95, %f373;
	shl.b32 	%r96, %r95, 23;
	mov.b32 	%f378, %r96;
	ex2.approx.ftz.f32 	%f379, %f377;
	mul.f32 	%f380, %f379, %f378;
	div.rn.f32 	%f381, %f380, %f494;
	st.global.f32 	[%rd40+12], %f381;
	add.s32 	%r125, %r125, 8;
	add.s64 	%rd56, %rd56, 32;
	add.s32 	%r124, %r124, 8;
	setp.ne.s32 	%p22, %r125, 0;
	@%p22 bra 	$L__BB0_29;
$L__BB0_30:
	setp.eq.s32 	%p23, %r27, 0;
	@%p23 bra 	$L__BB0_38;
	and.b32  	%r37, %r42, 3;
	setp.lt.u32 	%p24, %r27, 4;
	@%p24 bra 	$L__BB0_33;
	mul.wide.u32 	%rd41, %r126, 4;
	add.s64 	%rd42, %rd3, %rd41;
	ld.global.f32 	%f382, [%rd42];
	sub.f32 	%f383, %f382, %f486;
	fma.rn.f32 	%f384, %f383, 0f3BBB989D, 0f3F000000;
	cvt.sat.f32.f32 	%f385, %f384;
	mov.f32 	%f386, 0f4B400001;
	mov.f32 	%f387, 0f437C0000;
	fma.rm.f32 	%f388, %f385, %f387, %f386;
	add.f32 	%f389, %f388, 0fCB40007F;
	neg.f32 	%f390, %f389;
	fma.rn.f32 	%f391, %f383, 0f3FB8AA3B, %f390;
	fma.rn.f32 	%f392, %f383, 0f32A57060, %f391;
	mov.b32 	%r97, %f388;
	shl.b32 	%r98, %r97, 23;
	mov.b32 	%f393, %r98;
	ex2.approx.ftz.f32 	%f394, %f392;
	mul.f32 	%f395, %f394, %f393;
	div.rn.f32 	%f396, %f395, %f494;
	add.s32 	%r99, %r126, %r2;
	mul.wide.s32 	%rd43, %r99, 4;
	add.s64 	%rd44, %rd1, %rd43;
	st.global.f32 	[%rd44], %f396;
	ld.global.f32 	%f397, [%rd42+4];
	sub.f32 	%f398, %f397, %f486;
	fma.rn.f32 	%f399, %f398, 0f3BBB989D, 0f3F000000;
	cvt.sat.f32.f32 	%f400, %f399;
	fma.rm.f32 	%f401, %f400, %f387, %f386;
	add.f32 	%f402, %f401, 0fCB40007F;
	neg.f32 	%f403, %f402;
	fma.rn.f32 	%f404, %f398, 0f3FB8AA3B, %f403;
	fma.rn.f32 	%f405, %f398, 0f32A57060, %f404;
	mov.b32 	%r100, %f401;
	shl.b32 	%r101, %r100, 23;
	mov.b32 	%f406, %r101;
	ex2.approx.ftz.f32 	%f407, %f405;
	mul.f32 	%f408, %f407, %f406;
	div.rn.f32 	%f409, %f408, %f494;
	st.global.f32 	[%rd44+4], %f409;
	ld.global.f32 	%f410, [%rd42+8];
	sub.f32 	%f411, %f410, %f486;
	fma.rn.f32 	%f412, %f411, 0f3BBB989D, 0f3F000000;
	cvt.sat.f32.f32 	%f413, %f412;
	fma.rm.f32 	%f414, %f413, %f387, %f386;
	add.f32 	%f415, %f414, 0fCB40007F;
	neg.f32 	%f416, %f415;
	fma.rn.f32 	%f417, %f411, 0f3FB8AA3B, %f416;
	fma.rn.f32 	%f418, %f411, 0f32A57060, %f417;
	mov.b32 	%r102, %f414;
	shl.b32 	%r103, %r102, 23;
	mov.b32 	%f419, %r103;
	ex2.approx.ftz.f32 	%f420, %f418;
	mul.f32 	%f421, %f420, %f419;
	div.rn.f32 	%f422, %f421, %f494;
	st.global.f32 	[%rd44+8], %f422;
	ld.global.f32 	%f423, [%rd42+12];
	sub.f32 	%f424, %f423, %f486;
	fma.rn.f32 	%f425, %f424, 0f3BBB989D, 0f3F000000;
	cvt.sat.f32.f32 	%f426, %f425;
	fma.rm.f32 	%f427, %f426, %f387, %f386;
	add.f32 	%f428, %f427, 0fCB40007F;
	neg.f32 	%f429, %f428;
	fma.rn.f32 	%f430, %f424, 0f3FB8AA3B, %f429;
	fma.rn.f32 	%f431, %f424, 0f32A57060, %f430;
	mov.b32 	%r104, %f427;
	shl.b32 	%r105, %r104, 23;
	mov.b32 	%f432, %r105;
	ex2.approx.ftz.f32 	%f433, %f431;
	mul.f32 	%f434, %f433, %f432;
	div.rn.f32 	%f435, %f434, %f494;
	st.global.f32 	[%rd44+12], %f435;
	add.s32 	%r126, %r126, 4;
$L__BB0_33:
	setp.eq.s32 	%p25, %r37, 0;
	@%p25 bra 	$L__BB0_38;
	setp.eq.s32 	%p26, %r37, 1;
	@%p26 bra 	$L__BB0_36;
	mul.wide.u32 	%rd45, %r126, 4;
	add.s64 	%rd46, %rd3, %rd45;
	ld.global.f32 	%f436, [%rd46];
	sub.f32 	%f437, %f436, %f486;
	fma.rn.f32 	%f438, %f437, 0f3BBB989D, 0f3F000000;
	cvt.sat.f32.f32 	%f439, %f438;
	mov.f32 	%f440, 0f4B400001;
	mov.f32 	%f441, 0f437C0000;
	fma.rm.f32 	%f442, %f439, %f441, %f440;
	add.f32 	%f443, %f442, 0fCB40007F;
	neg.f32 	%f444, %f443;
	fma.rn.f32 	%f445, %f437, 0f3FB8AA3B, %f444;
	fma.rn.f32 	%f446, %f437, 0f32A57060, %f445;
	mov.b32 	%r106, %f442;
	shl.b32 	%r107, %r106, 23;
	mov.b32 	%f447, %r107;
	ex2.approx.ftz.f32 	%f448, %f446;
	mul.f32 	%f449, %f448, %f447;
	div.rn.f32 	%f450, %f449, %f494;
	add.s32 	%r108, %r126, %r2;
	mul.wide.s32 	%rd47, %r108, 4;
	add.s64 	%rd48, %rd1, %rd47;
	st.global.f32 	[%rd48], %f450;
	ld.global.f32 	%f451, [%rd46+4];
	sub.f32 	%f452, %f451, %f486;
	fma.rn.f32 	%f453, %f452, 0f3BBB989D, 0f3F000000;
	cvt.sat.f32.f32 	%f454, %f453;
	fma.rm.f32 	%f455, %f454, %f441, %f440;
	add.f32 	%f456, %f455, 0fCB40007F;
	neg.f32 	%f457, %f456;
	fma.rn.f32 	%f458, %f452, 0f3FB8AA3B, %f457;
	fma.rn.f32 	%f459, %f452, 0f32A57060, %f458;
	mov.b32 	%r109, %f455;
	shl.b32 	%r110, %r109, 23;
	mov.b32 	%f460, %r110;
	ex2.approx.ftz.f32 	%f461, %f459;
	mul.f32 	%f462, %f461, %f460;
	div.rn.f32 	%f463, %f462, %f494;
	st.global.f32 	[%rd48+4], %f463;
	add.s32 	%r126, %r126, 2;
$L__BB0_36:
	and.b32  	%r111, %r42, 1;
	setp.eq.b32 	%p27, %r111, 1;
	not.pred 	%p28, %p27;
	@%p28 bra 	$L__BB0_38;
	mul.wide.u32 	%rd49, %r126, 4;
	add.s64 	%rd50, %rd3, %rd49;
	ld.global.f32 	%f464, [%rd50];
	sub.f32 	%f465, %f464, %f486;
	fma.rn.f32 	%f466, %f465, 0f3BBB989D, 0f3F000000;
	cvt.sat.f32.f32 	%f467, %f466;
	mov.f32 	%f468, 0f4B400001;
	mov.f32 	%f469, 0f437C0000;
	fma.rm.f32 	%f470, %f467, %f469, %f468;
	add.f32 	%f471, %f470, 0fCB40007F;
	neg.f32 	%f472, %f471;
	fma.rn.f32 	%f473, %f465, 0f3FB8AA3B, %f472;
	fma.rn.f32 	%f474, %f465, 0f32A57060, %f473;
	mov.b32 	%r112, %f470;
	shl.b32 	%r113, %r112, 23;
	mov.b32 	%f475, %r113;
	ex2.approx.ftz.f32 	%f476, %f474;
	mul.f32 	%f477, %f476, %f475;
	div.rn.f32 	%f478, %f477, %f494;
	add.s32 	%r114, %r126, %r2;
	mul.wide.s32 	%rd51, %r114, 4;
	add.s64 	%rd52, %rd1, %rd51;
	st.global.f32 	[%rd52], %f478;
$L__BB0_38:
	ret;

}
	// .globl	_Z18softmaxBlockNormalPfS_ii
.visible .entry _Z18softmaxBlockNormalPfS_ii(
	.param .u64 .ptr .align 1 _Z18softmaxBlockNormalPfS_ii_param_0,
	.param .u64 .ptr .align 1 _Z18softmaxBlockNormalPfS_ii_param_1,
	.param .u32 _Z18softmaxBlockNormalPfS_ii_param_2,
	.param .u32 _Z18softmaxBlockNormalPfS_ii_param_3
)
{
	.reg .pred 	%p<14>;
	.reg .b32 	%r<35>;
	.reg .b32 	%f<52>;
	.reg .b64 	%rd<15>;
	// demoted variable
	.shared .align 4 .b8 _ZZ18softmaxBlockNormalPfS_iiE5sdata[1024];
	ld.param.u64 	%rd3, [_Z18softmaxBlockNormalPfS_ii_param_0];
	ld.param.u64 	%rd4, [_Z18softmaxBlockNormalPfS_ii_param_1];
	ld.param.u32 	%r18, [_Z18softmaxBlockNormalPfS_ii_param_2];
	ld.param.u32 	%r17, [_Z18softmaxBlockNormalPfS_ii_param_3];
	mov.u32 	%r1, %ctaid.x;
	mov.u32 	%r34, %tid.x;
	setp.ge.s32 	%p1, %r1, %r18;
	@%p1 bra 	$L__BB1_20;
	cvta.to.global.u64 	%rd5, %rd3;
	mul.lo.s32 	%r3, %r17, %r1;
	mul.wide.s32 	%rd6, %r3, 4;
	add.s64 	%rd1, %rd5, %rd6;
	setp.ge.s32 	%p2, %r34, %r17;
	mov.f32 	%f49, 0fFF7FFFFF;
	@%p2 bra 	$L__BB1_4;
	mov.f32 	%f49, 0fFF7FFFFF;
	mov.u32 	%r4, %ntid.x;
	mov.u32 	%r30, %r34;
$L__BB1_3:
	mul.wide.s32 	%rd7, %r30, 4;
	add.s64 	%rd8, %rd1, %rd7;
	ld.global.f32 	%f11, [%rd8];
	max.f32 	%f49, %f49, %f11;
	add.s32 	%r30, %r30, %r4;
	setp.lt.s32 	%p3, %r30, %r17;
	@%p3 bra 	$L__BB1_3;
$L__BB1_4:
	shl.b32 	%r19, %r34, 2;
	mov.u32 	%r20, _ZZ18softmaxBlockNormalPfS_iiE5sdata;
	add.s32 	%r7, %r20, %r19;
	st.shared.f32 	[%r7], %f49;
	bar.sync 	0;
	mov.u32 	%r8, %ntid.x;
	setp.lt.u32 	%p4, %r8, 2;
	@%p4 bra 	$L__BB1_9;
	mov.u32 	%r31, %r8;
$L__BB1_6:
	shr.u32 	%r10, %r31, 1;
	setp.ge.u32 	%p5, %r34, %r10;
	@%p5 bra 	$L__BB1_8;
	ld.shared.f32 	%f12, [%r7];
	shl.b32 	%r21, %r10, 2;
	add.s32 	%r22, %r7, %r21;
	ld.shared.f32 	%f13, [%r22];
	max.f32 	%f14, %f12, %f13;
	st.shared.f32 	[%r7], %f14;
$L__BB1_8:
	bar.sync 	0;
	setp.gt.u32 	%p6, %r31, 3;
	mov.u32 	%r31, %r10;
	@%p6 bra 	$L__BB1_6;
$L__BB1_9:
	setp.ge.s32 	%p7, %r34, %r17;
	mov.f32 	%f51, 0f00000000;
	ld.shared.f32 	%f4, [_ZZ18softmaxBlockNormalPfS_iiE5sdata];
	@%p7 bra 	$L__BB1_12;
	mov.f32 	%f51, 0f00000000;
	mov.u32 	%r32, %r34;
$L__BB1_11:
	mul.wide.s32 	%rd9, %r32, 4;
	add.s64 	%rd10, %rd1, %rd9;
	ld.global.f32 	%f17, [%rd10];
	sub.f32 	%f18, %f17, %f4;
	fma.rn.f32 	%f19, %f18, 0f3BBB989D, 0f3F000000;
	cvt.sat.f32.f32 	%f20, %f19;
	mov.f32 	%f21, 0f4B400001;
	mov.f32 	%f22, 0f437C0000;
	fma.rm.f32 	%f23, %f20, %f22, %f21;
	add.f32 	%f24, %f23, 0fCB40007F;
	neg.f32 	%f25, %f24;
	fma.rn.f32 	%f26, %f18, 0f3FB8AA3B, %f25;
	fma.rn.f32 	%f27, %f18, 0f32A57060, %f26;
	mov.b32 	%r23, %f23;
	shl.b32 	%r24, %r23, 23;
	mov.b32 	%f28, %r24;
	ex2.approx.ftz.f32 	%f29, %f27;
	fma.rn.f32 	%f51, %f29, %f28, %f51;
	add.s32 	%r32, %r32, %r8;
	setp.lt.s32 	%p8, %r32, %r17;
	@%p8 bra 	$L__BB1_11;
$L__BB1_12:
	setp.lt.u32 	%p9, %r8, 2;
	st.shared.f32 	[%r7], %f51;
	bar.sync 	0;
	@%p9 bra 	$L__BB1_17;
	mov.u32 	%r33, %r8;
$L__BB1_14:
	shr.u32 	%r14, %r33, 1;
	setp.ge.u32 	%p10, %r34, %r14;
	@%p10 bra 	$L__BB1_16;
	ld.shared.f32 	%f30, [%r7];
	shl.b32 	%r25, %r14, 2;
	add.s32 	%r26, %r7, %r25;
	ld.shared.f32 	%f31, [%r26];
	add.f32 	%f32, %f30, %f31;
	st.shared.f32 	[%r7], %f32;
$L__BB1_16:
	bar.sync 	0;
	setp.gt.u32 	%p11, %r33, 3;
	mov.u32 	%r33, %r14;
	@%p11 bra 	$L__BB1_14;
$L__BB1_17:
	setp.ge.s32 	%p12, %r34, %r17;
	@%p12 bra 	$L__BB1_20;
	ld.shared.f32 	%f8, [_ZZ18softmaxBlockNormalPfS_iiE5sdata];
	cvta.to.global.u64 	%rd2, %rd4;
$L__BB1_19:
	mul.wide.s32 	%rd11, %r34, 4;
	add.s64 	%rd12, %rd1, %rd11;
	ld.global.f32 	%f33, [%rd12];
	sub.f32 	%f34, %f33, %f4;
	fma.rn.f32 	%f35, %f34, 0f3BBB989D, 0f3F000000;
	cvt.sat.f32.f32 	%f36, %f35;
	mov.f32 	%f37, 0f4B400001;
	mov.f32 	%f38, 0f437C0000;
	fma.rm.f32 	%f39, %f36, %f38, %f37;
	add.f32 	%f40, %f39, 0fCB40007F;
	neg.f32 	%f41, %f40;
	fma.rn.f32 	%f42, %f34, 0f3FB8AA3B, %f41;
	fma.rn.f32 	%f43, %f34, 0f32A57060, %f42;
	mov.b32 	%r27, %f39;
	shl.b32 	%r28, %r27, 23;
	mov.b32 	%f44, %r28;
	ex2.approx.ftz.f32 	%f45, %f43;
	mul.f32 	%f46, %f45, %f44;
	div.rn.f32 	%f47, %f46, %f8;
	add.s32 	%r29, %r34, %r3;
	mul.wide.s32 	%rd13, %r29, 4;
	add.s64 	%rd14, %rd2, %rd13;
	st.global.f32 	[%rd14], %f47;
	add.s32 	%r34, %r34, %r8;
	setp.lt.s32 	%p13, %r34, %r17;
	@%p13 bra 	$L__BB1_19;
$L__BB1_20:
	ret;

}
	// .globl	_Z16softmaxBlockWarpPfS_ii
.visible .entry _Z16softmaxBlockWarpPfS_ii(
	.param .u64 .ptr .align 1 _Z16softmaxBlockWarpPfS_ii_param_0,
	.param .u64 .ptr .align 1 _Z16softmaxBlockWarpPfS_ii_param_1,
	.param .u32 _Z16softmaxBlockWarpPfS_ii_param_2,
	.param .u32 _Z16softmaxBlockWarpPfS_ii_param_3
)
{
	.reg .pred 	%p<38>;
	.reg .b32 	%r<79>;
	.reg .b32 	%f<95>;
	.reg .b64 	%rd<15>;
	// demoted variable
	.shared .align 4 .b8 _ZZ16softmaxBlockWarpPfS_iiE11warp_result[128];
	// demoted variable
	.shared .align 4 .f32 _ZZ16softmaxBlockWarpPfS_iiE5b_max;
	// demoted variable
	.shared .align 4 .f32 _ZZ16softmaxBlockWarpPfS_iiE5b_sum;
	ld.param.u64 	%rd3, [_Z16softmaxBlockWarpPfS_ii_param_0];
	ld.param.u64 	%rd4, [_Z16softmaxBlockWarpPfS_ii_param_1];
	ld.param.u32 	%r21, [_Z16softmaxBlockWarpPfS_ii_param_2];
	ld.param.u32 	%r20, [_Z16softmaxBlockWarpPfS_ii_param_3];
	mov.u32 	%r1, %ctaid.x;
	mov.u32 	%r78, %tid.x;
	and.b32  	%r3, %r78, 31;
	setp.ge.s32 	%p1, %r1, %r21;
	@%p1 bra 	$L__BB2_22;
	cvta.to.global.u64 	%rd5, %rd3;
	mul.lo.s32 	%r4, %r20, %r1;
	mul.wide.s32 	%rd6, %r4, 4;
	add.s64 	%rd1, %rd5, %rd6;
	setp.ge.s32 	%p2, %r78, %r20;
	mov.f32 	%f90, 0fFF7FFFFF;
	@%p2 bra 	$L__BB2_4;
	mov.f32 	%f90, 0fFF7FFFFF;
	mov.u32 	%r5, %ntid.x;
	mov.u32 	%r76, %r78;
$L__BB2_3:
	mul.wide.s32 	%rd7, %r76, 4;
	add.s64 	%rd8, %rd1, %rd7;
	ld.global.f32 	%f16, [%rd8];
	max.f32 	%f90, %f90, %f16;
	add.s32 	%r76, %r76, %r5;
	setp.lt.s32 	%p3, %r76, %r20;
	@%p3 bra 	$L__BB2_3;
$L__BB2_4:
	mov.b32 	%r22, %f90;
	shfl.sync.down.b32	%r23|%p4, %r22, 16, 31, -1;
	mov.b32 	%f17, %r23;
	max.f32 	%f18, %f90, %f17;
	mov.b32 	%r24, %f18;
	shfl.sync.down.b32	%r25|%p5, %r24, 8, 31, -1;
	mov.b32 	%f19, %r25;
	max.f32 	%f20, %f18, %f19;
	mov.b32 	%r26, %f20;
	shfl.sync.down.b32	%r27|%p6, %r26, 4, 31, -1;
	mov.b32 	%f21, %r27;
	max.f32 	%f22, %f20, %f21;
	mov.b32 	%r28, %f22;
	shfl.sync.down.b32	%r29|%p7, %r28, 2, 31, -1;
	mov.b32 	%f23, %r29;
	max.f32 	%f24, %f22, %f23;
	mov.b32 	%r30, %f24;
	shfl.sync.down.b32	%r31|%p8, %r30, 1, 31, -1;
	mov.b32 	%f25, %r31;
	max.f32 	%f26, %f24, %f25;
	mov.b32 	%r32, %f26;
	shfl.sync.idx.b32	%r8|%p9, %r32, 0, 31, -1;
	setp.ne.s32 	%p10, %r3, 0;
	shr.u32 	%r33, %r78, 3;
	and.b32  	%r34, %r33, 124;
	mov.u32 	%r35, _ZZ16softmaxBlockWarpPfS_iiE11warp_result;
	add.s32 	%r9, %r35, %r34;
	@%p10 bra 	$L__BB2_6;
	st.shared.u32 	[%r9], %r8;
$L__BB2_6:
	bar.sync 	0;
	setp.gt.u32 	%p11, %r78, 31;
	shl.b32 	%r36, %r78, 2;
	add.s32 	%r10, %r35, %r36;
	mov.f32 	%f91, 0fFF7FFFFF;
	@%p11 bra 	$L__BB2_8;
	ld.shared.f32 	%f91, [%r10];
$L__BB2_8:
	mov.b32 	%r38, %f91;
	shfl.sync.down.b32	%r39|%p12, %r38, 16, 31, -1;
	mov.b32 	%f28, %r39;
	max.f32 	%f29, %f91, %f28;
	mov.b32 	%r40, %f29;
	shfl.sync.down.b32	%r41|%p13, %r40, 8, 31, -1;
	mov.b32 	%f30, %r41;
	max.f32 	%f31, %f29, %f30;
	mov.b32 	%r42, %f31;
	shfl.sync.down.b32	%r43|%p14, %r42, 4, 31, -1;
	mov.b32 	%f32, %r43;
	max.f32 	%f33, %f31, %f32;
	mov.b32 	%r44, %f33;
	shfl.sync.down.b32	%r45|%p15, %r44, 2, 31, -1;
	mov.b32 	%f34, %r45;
	max.f32 	%f35, %f33, %f34;
	mov.b32 	%r46, %f35;
	shfl.sync.down.b32	%r47|%p16, %r46, 1, 31, -1;
	mov.b32 	%f36, %r47;
	max.f32 	%f37, %f35, %f36;
	mov.b32 	%r48, %f37;
	shfl.sync.idx.b32	%r11|%p17, %r48, 0, 31, -1;
	setp.ne.s32 	%p18, %r78, 0;
	@%p18 bra 	$L__BB2_10;
	st.shared.u32 	[_ZZ16softmaxBlockWarpPfS_iiE5b_max], %r11;
$L__BB2_10:
	setp.ge.s32 	%p19, %r78, %r20;
	bar.sync 	0;
	mov.f32 	%f93, 0f00000000;
	@%p19 bra 	$L__BB2_13;
	ld.shared.f32 	%f6, [_ZZ16softmaxBlockWarpPfS_iiE5b_max];
	mov.f32 	%f93, 0f00000000;
	mov.u32 	%r12, %ntid.x;
	mov.u32 	%r77, %r78;
$L__BB2_12:
	mul.wide.s32 	%rd9, %r77, 4;
	add.s64 	%rd10, %rd1, %rd9;
	ld.global.f32 	%f40, [%rd10];
	sub.f32 	%f41, %f40, %f6;
	fma.rn.f32 	%f42, %f41, 0f3BBB989D, 0f3F000000;
	cvt.sat.f32.f32 	%f43, %f42;
	mov.f32 	%f44, 0f4B400001;
	mov.f32 	%f45, 0f437C0000;
	fma.rm.f32 	%f46, %f43, %f45, %f44;
	add.f32 	%f47, %f46, 0fCB40007F;
	neg.f32 	%f48, %f47;
	fma.rn.f32 	%f49, %f41, 0f3FB8AA3B, %f48;
	fma.rn.f32 	%f50, %f41, 0f32A57060, %f49;
	mov.b32 	%r49, %f46;
	shl.b32 	%r50, %r49, 23;
	mov.b32 	%f51, %r50;
	ex2.approx.ftz.f32 	%f52, %f50;
	fma.rn.f32 	%f93, %f52, %f51, %f93;
	add.s32 	%r77, %r77, %r12;
	setp.lt.s32 	%p20, %r77, %r20;
	@%p20 bra 	$L__BB2_12;
$L__BB2_13:
	setp.ne.s32 	%p21, %r3, 0;
	mov.b32 	%r51, %f93;
	shfl.sync.down.b32	%r52|%p22, %r51, 16, 31, -1;
	mov.b32 	%f53, %r52;
	add.f32 	%f54, %f93, %f53;
	mov.b32 	%r53, %f54;
	shfl.sync.down.b32	%r54|%p23, %r53, 8, 31, -1;
	mov.b32 	%f55, %r54;
	add.f32 	%f56, %f54, %f55;
	mov.b32 	%r55, %f56;
	shfl.sync.down.b32	%r56|%p24, %r55, 4, 31, -1;
	mov.b32 	%f57, %r56;
	add.f32 	%f58, %f56, %f57;
	mov.b32 	%r57, %f58;
	shfl.sync.down.b32	%r58|%p25, %r57, 2, 31, -1;
	mov.b32 	%f59, %r58;
	add.f32 	%f60, %f58, %f59;
	mov.b32 	%r59, %f60;
	shfl.sync.down.b32	%r60|%p26, %r59, 1, 31, -1;
	mov.b32 	%f61, %r60;
	add.f32 	%f62, %f60, %f61;
	mov.b32 	%r61, %f62;
	shfl.sync.idx.b32	%r15|%p27, %r61, 0, 31, -1;
	@%p21 bra 	$L__BB2_15;
	st.shared.u32 	[%r9], %r15;
$L__BB2_15:
	setp.gt.u32 	%p28, %r78, 31;
	bar.sync 	0;
	mov.f32 	%f94, 0f00000000;
	@%p28 bra 	$L__BB2_17;
	ld.shared.f32 	%f94, [%r10];
$L__BB2_17:
	setp.ne.s32 	%p29, %r78, 0;
	mov.b32 	%r62, %f94;
	shfl.sync.down.b32	%r63|%p30, %r62, 16, 31, -1;
	mov.b32 	%f64, %r63;
	add.f32 	%f65, %f94, %f64;
	mov.b32 	%r64, %f65;
	shfl.sync.down.b32	%r65|%p31, %r64, 8, 31, -1;
	mov.b32 	%f66, %r65;
	add.f32 	%f67, %f65, %f66;
	mov.b32 	%r66, %f67;
	shfl.sync.down.b32	%r67|%p32, %r66, 4, 31, -1;
	mov.b32 	%f68, %r67;
	add.f32 	%f69, %f67, %f68;
	mov.b32 	%r68, %f69;
	shfl.sync.down.b32	%r69|%p33, %r68, 2, 31, -1;
	mov.b32 	%f70, %r69;
	add.f32 	%f71, %f69, %f70;
	mov.b32 	%r70, %f71;
	shfl.sync.down.b32	%r71|%p34, %r70, 1, 31, -1;
	mov.b32 	%f72, %r71;
	add.f32 	%f73, %f71, %f72;
	mov.b32 	%r72, %f73;
	shfl.sync.idx.b32	%r16|%p35, %r72, 0, 31, -1;
	@%p29 bra 	$L__BB2_19;
	st.shared.u32 	[_ZZ16softmaxBlockWarpPfS_iiE5b_sum], %r16;
$L__BB2_19:
	setp.ge.s32 	%p36, %r78, %r20;
	bar.sync 	0;
	@%p36 bra 	$L__BB2_22;
	ld.shared.f32 	%f12, [_ZZ16softmaxBlockWarpPfS_iiE5b_max];
	ld.shared.f32 	%f13, [_ZZ16softmaxBlockWarpPfS_iiE5b_sum];
	mov.u32 	%r17, %ntid.x;
	cvta.to.global.u64 	%rd2, %rd4;
$L__BB2_21:
	mul.wide.s32 	%rd11, %r78, 4;
	add.s64 	%rd12, %rd1, %rd11;
	ld.global.f32 	%f74, [%rd12];
	sub.f32 	%f75, %f74, %f12;
	fma.rn.f32 	%f76, %f75, 0f3BBB989D, 0f3F000000;
	cvt.sat.f32.f32 	%f77, %f76;
	mov.f32 	%f78, 0f4B400001;
	mov.f32 	%f79, 0f437C0000;
	fma.rm.f32 	%f80, %f77, %f79, %f78;
	add.f32 	%f81, %f80, 0fCB40007F;
	neg.f32 	%f82, %f81;
	fma.rn.f32 	%f83, %f75, 0f3FB8AA3B, %f82;
	fma.rn.f32 	%f84, %f75, 0f32A57060, %f83;
	mov.b32 	%r73, %f80;
	shl.b32 	%r74, %r73, 23;
	mov.b32 	%f85, %r74;
	ex2.approx.ftz.f32 	%f86, %f84;
	mul.f32 	%f87, %f86, %f85;
	div.rn.f32 	%f88, %f87, %f13;
	add.s32 	%r75, %r78, %r4;
	mul.wide.s32 	%rd13, %r75, 4;
	add.s64 	%rd14, %rd2, %rd13;
	st.global.f32 	[%rd14], %f88;
	add.s32 	%r78, %r78, %r17;
	setp.lt.s32 	%p37, %r78, %r20;
	@%p37 bra 	$L__BB2_21;
$L__BB2_22:
	ret;

}


// ===== COMPILED SASS (sm_100) =====

	.target	sm_100

	.elftype	@"ET_EXEC"


//--------------------- .note.nv.tkinfo           --------------------------
	.section	.note.nv.tkinfo,"",@"SHT_NOTE"
	.sectionflags	@"SHF_NOTE_NV_TKINFO"
	.tkinfo
        /*0018*/ 	.word	0x00000002
        /*0030*/ 	.string	""
        /*0030*/ 	.string	"ptxas"
        /*0030*/ 	.string	"Cuda compilation tools, release 13.0, V13.0.88"
        /*0030*/ 	.string	"Build cuda_13.0.r13.0/compiler.36424714_0"
        /*0030*/ 	.string	"-arch sm_100 -m 64 "



//--------------------- .note.nv.cuinfo           --------------------------
	.section	.note.nv.cuinfo,"",@"SHT_NOTE"
	.sectionflags	@"SHF_NOTE_NV_CUINFO"
        /*0018*/ 	.short	0x0002
        /*001a*/ 	.short	0x0064
        /*001c*/ 	.short	0x0082
	.zero		2


//--------------------- .nv.info                  --------------------------
	.section	.nv.info,"",@"SHT_CUDA_INFO"
	.align	4


	//----- nvinfo : EIATTR_REGCOUNT
	.align		4
        /*0000*/ 	.byte	0x04, 0x2f
        /*0002*/ 	.short	(.L_1 - .L_0)
	.align		4
.L_0:
        /*0004*/ 	.word	index@(_Z13softmaxThreadPfS_ii)
        /*0008*/ 	.word	0x00000020


	//----- nvinfo : EIATTR_FRAME_SIZE
	.align		4
.L_1:
        /*000c*/ 	.byte	0x04, 0x11
        /*000e*/ 	.short	(.L_3 - .L_2)
	.align		4
.L_2:
        /*0010*/ 	.word	index@($__internal_2_$__cuda_sm3x_div_rn_noftz_f32_slowpath)
        /*0014*/ 	.word	0x00000000


	//----- nvinfo : EIATTR_FRAME_SIZE
	.align		4
.L_3:
        /*0018*/ 	.byte	0x04, 0x11
        /*001a*/ 	.short	(.L_5 - .L_4)
	.align		4
.L_4:
        /*001c*/ 	.word	index@(_Z13softmaxThreadPfS_ii)
        /*0020*/ 	.word	0x00000000


	//----- nvinfo : EIATTR_REGCOUNT
	.align		4
.L_5:
        /*0024*/ 	.byte	0x04, 0x2f
        /*0026*/ 	.short	(.L_7 - .L_6)
	.align		4
.L_6:
        /*0028*/ 	.word	index@(_Z18softmaxBlockNormalPfS_ii)
        /*002c*/ 	.word	0x00000016


	//----- nvinfo : EIATTR_FRAME_SIZE
	.align		4
.L_7:
        /*0030*/ 	.byte	0x04, 0x11
        /*0032*/ 	.short	(.L_9 - .L_8)
	.align		4
.L_8:
        /*0034*/ 	.word	index@($__internal_1_$__cuda_sm3x_div_rn_noftz_f32_slowpath)
        /*0038*/ 	.word	0x00000000


	//----- nvinfo : EIATTR_FRAME_SIZE
	.align		4
.L_9:
        /*003c*/ 	.byte	0x04, 0x11
        /*003e*/ 	.short	(.L_11 - .L_10)
	.align		4
.L_10:
        /*0040*/ 	.word	index@(_Z18softmaxBlockNormalPfS_ii)
        /*0044*/ 	.word	0x00000000


	//----- nvinfo : EIATTR_REGCOUNT
	.align		4
.L_11:
        /*0048*/ 	.byte	0x04, 0x2f
        /*004a*/ 	.short	(.L_13 - .L_12)
	.align		4
.L_12:
        /*004c*/ 	.word	index@(_Z16softmaxBlockWarpPfS_ii)
        /*0050*/ 	.word	0x00000016


	//----- nvinfo : EIATTR_FRAME_SIZE
	.align		4
.L_13:
        /*0054*/ 	.byte	0x04, 0x11
        /*0056*/ 	.short	(.L_15 - .L_14)
	.align		4
.L_14:
        /*0058*/ 	.word	index@($__internal_0_$__cuda_sm3x_div_rn_noftz_f32_slowpath)
        /*005c*/ 	.word	0x00000000


	//----- nvinfo : EIATTR_FRAME_SIZE
	.align		4
.L_15:
        /*0060*/ 	.byte	0x04, 0x11
        /*0062*/ 	.short	(.L_17 - .L_16)
	.align		4
.L_16:
        /*0064*/ 	.word	index@(_Z16softmaxBlockWarpPfS_ii)
        /*0068*/ 	.word	0x00000000


	//----- nvinfo : EIATTR_MIN_STACK_SIZE
	.align		4
.L_17:
        /*006c*/ 	.byte	0x04, 0x12
        /*006e*/ 	.short	(.L_19 - .L_18)
	.align		4
.L_18:
        /*0070*/ 	.word	index@(_Z16softmaxBlockWarpPfS_ii)
        /*0074*/ 	.word	0x00000000


	//----- nvinfo : EIATTR_MIN_STACK_SIZE
	.align		4
.L_19:
        /*0078*/ 	.byte	0x04, 0x12
        /*007a*/ 	.short	(.L_21 - .L_20)
	.align		4
.L_20:
        /*007c*/ 	.word	index@(_Z18softmaxBlockNormalPfS_ii)
        /*0080*/ 	.word	0x00000000


	//----- nvinfo : EIATTR_MIN_STACK_SIZE
	.align		4
.L_21:
        /*0084*/ 	.byte	0x04, 0x12
        /*0086*/ 	.short	(.L_23 - .L_22)
	.align		4
.L_22:
        /*0088*/ 	.word	index@(_Z13softmaxThreadPfS_ii)
        /*008c*/ 	.word	0x00000000
.L_23:


//--------------------- .nv.compat                --------------------------
	.section	.nv.compat,"",@"SHT_CUDA_COMPAT_INFO"
	.align	4
        /*0000*/ 	.byte	0x02, 0x09, 0x00, 0x00, 0x02, 0x02, 0x01, 0x00, 0x02, 0x05, 0x05, 0x00, 0x03, 0x07, 0x01, 0x01
        /*0010*/ 	.byte	0x02, 0x03, 0x00, 0x00, 0x02, 0x06, 0x01, 0x00, 0x04, 0x0b, 0x08, 0x00, 0x01, 0x00, 0x00, 0x00
        /*0020*/ 	.byte	0x00, 0x00, 0x00, 0x00


//--------------------- .nv.info._Z16softmaxBlockWarpPfS_ii --------------------------
	.section	.nv.info._Z16softmaxBlockWarpPfS_ii,"",@"SHT_CUDA_INFO"
	.sectionflags	@""
	.align	4


	//----- nvinfo : EIATTR_CUDA_API_VERSION
	.align		4
        /*0000*/ 	.byte	0x04, 0x37
        /*0002*/ 	.short	(.L_25 - .L_24)
.L_24:
        /*0004*/ 	.word	0x00000082


	//----- nvinfo : EIATTR_KPARAM_INFO
	.align		4
.L_25:
        /*0008*/ 	.byte	0x04, 0x17
        /*000a*/ 	.short	(.L_27 - .L_26)
.L_26:
        /*000c*/ 	.word	0x00000000
        /*0010*/ 	.short	0x0003
        /*0012*/ 	.short	0x0014
        /*0014*/ 	.byte	0x00, 0xf0, 0x11, 0x00


	//----- nvinfo : EIATTR_KPARAM_INFO
	.align		4
.L_27:
        /*0018*/ 	.byte	0x04, 0x17
        /*001a*/ 	.short	(.L_29 - .L_28)
.L_28:
        /*001c*/ 	.word	0x00000000
        /*0020*/ 	.short	0x0002
        /*0022*/ 	.short	0x0010
        /*0024*/ 	.byte	0x00, 0xf0, 0x11, 0x00


	//----- nvinfo : EIATTR_KPARAM_INFO
	.align		4
.L_29:
        /*0028*/ 	.byte	0x04, 0x17
        /*002a*/ 	.short	(.L_31 - .L_30)
.L_30:
        /*002c*/ 	.word	0x00000000
        /*0030*/ 	.short	0x0001
        /*0032*/ 	.short	0x0008
        /*0034*/ 	.byte	0x00, 0xf5, 0x21, 0x00


	//----- nvinfo : EIATTR_KPARAM_INFO
	.align		4
.L_31:
        /*0038*/ 	.byte	0x04, 0x17
        /*003a*/ 	.short	(.L_33 - .L_32)
.L_32:
        /*003c*/ 	.word	0x00000000
        /*0040*/ 	.short	0x0000
        /*0042*/ 	.short	0x0000
        /*0044*/ 	.byte	0x00, 0xf5, 0x21, 0x00


	//----- nvinfo : EIATTR_SPARSE_MMA_MASK
	.align		4
.L_33:
        /*0048*/ 	.byte	0x03, 0x50
        /*004a*/ 	.short	0x0000


	//----- nvinfo : EIATTR_MAXREG_COUNT
	.align		4
        /*004c*/ 	.byte	0x03, 0x1b
        /*004e*/ 	.short	0x00ff


	//----- nvinfo : EIATTR_NUM_BARRIERS
	.align		4
        /*0050*/ 	.byte	0x02, 0x4c
        /*0052*/ 	.byte	0x01
	.zero		1


	//----- nvinfo : EIATTR_MERCURY_ISA_VERSION
	.align		4
        /*0054*/ 	.byte	0x03, 0x5f
        /*0056*/ 	.short	0x0101


	//----- nvinfo : EIATTR_COOP_GROUP_MASK_REGIDS
	.align		4
        /*0058*/ 	.byte	0x04, 0x29
        /*005a*/ 	.short	(.L_35 - .L_34)


	//   ....[0]....
.L_34:
        /*005c*/ 	.word	0xffffffff


	//   ....[1]....
        /*0060*/ 	.word	0xffffffff


	//   ....[2]....
        /*0064*/ 	.word	0xffffffff


	//   ....[3]....
        /*0068*/ 	.word	0xffffffff


	//   ....[4]....
        /*006c*/ 	.word	0xffffffff


	//   ....[5]....
        /*0070*/ 	.word	0xffffffff


	//   ....[6]....
        /*0074*/ 	.word	0xffffffff


	//   ....[7]....
        /*0078*/ 	.word	0xffffffff


	//   ....[8]....
        /*007c*/ 	.word	0xffffffff


	//   ....[9]....
        /*0080*/ 	.word	0xffffffff


	//   ....[10]....
        /*0084*/ 	.word	0xffffffff


	//   ....[11]....
        /*0088*/ 	.word	0xffffffff


	//   ....[12]....
        /*008c*/ 	.word	0xffffffff


	//   ....[13]....
        /*0090*/ 	.word	0xffffffff


	//   ....[14]....
        /*0094*/ 	.word	0xffffffff


	//   ....[15]....
        /*0098*/ 	.word	0xffffffff


	//   ....[16]....
        /*009c*/ 	.word	0xffffffff


	//   ....[17]....
        /*00a0*/ 	.word	0xffffffff


	//   ....[18]....
        /*00a4*/ 	.word	0xffffffff


	//   ....[19]....
        /*00a8*/ 	.word	0xffffffff


	//   ....[20]....
        /*00ac*/ 	.word	0xffffffff


	//   ....[21]....
        /*00b0*/ 	.word	0xffffffff


	//   ....[22]....
        /*00b4*/ 	.word	0xffffffff


	//   ....[23]....
        /*00b8*/ 	.word	0xffffffff


	//----- nvinfo : EIATTR_COOP_GROUP_INSTR_OFFSETS
	.align		4
.L_35:
        /*00bc*/ 	.byte	0x04, 0x28
        /*00be*/ 	.short	(.L_37 - .L_36)


	//   ....[0]....
.L_36:
        /*00c0*/ 	.word	0x00000190


	//   ....[1]....
        /*00c4*/ 	.word	0x00000230


	//   ....[2]....
        /*00c8*/ 	.word	0x00000260


	//   ....[3]....
        /*00cc*/ 	.word	0x00000280


	//   ....[4]....
        /*00d0*/ 	.word	0x000002a0


	//   ....[5]....
        /*00d4*/ 	.word	0x000002d0


	//   ....[6]....
        /*00d8*/ 	.word	0x00000350


	//   ....[7]....
        /*00dc*/ 	.word	0x00000370


	//   ....[8]....
        /*00e0*/ 	.word	0x00000390


	//   ....[9]....
        /*00e4*/ 	.word	0x000003b0


	//   ....[10]....
        /*00e8*/ 	.word	0x000003d0


	//   ....[11]....
        /*00ec*/ 	.word	0x000003f0


	//   ....[12]....
        /*00f0*/ 	.word	0x00000580


	//   ....[13]....
        /*00f4*/ 	.word	0x000005c0


	//   ....[14]....
        /*00f8*/ 	.word	0x000005e0


	//   ....[15]....
        /*00fc*/ 	.word	0x00000600


	//   ....[16]....
        /*0100*/ 	.word	0x00000620


	//   ....[17]....
        /*0104*/ 	.word	0x00000640


	//   ....[18]....
        /*0108*/ 	.word	0x000006a0


	//   ....[19]....
        /*010c*/ 	.word	0x000006c0


	//   ....[20]....
        /*0110*/ 	.word	0x000006e0


	//   ....[21]....
        /*0114*/ 	.word	0x00000700


	//   ....[22]....
        /*0118*/ 	.word	0x00000720


	//   ....[23]....
        /*011c*/ 	.word	0x00000740


	//----- nvinfo : EIATTR_VRC_CTA_INIT_COUNT
	.align		4
.L_37:
        /*0120*/ 	.byte	0x02, 0x4a
	.zero		1
	.zero		1


	//----- nvinfo : EIATTR_EXIT_INSTR_OFFSETS
	.align		4
        /*0124*/ 	.byte	0x04, 0x1c
        /*0126*/ 	.short	(.L_39 - .L_38)


	//   ....[0]....
.L_38:
        /*0128*/ 	.word	0x00000040


	//   ....[1]....
        /*012c*/ 	.word	0x00000770


	//   ....[2]....
        /*0130*/ 	.word	0x000009c0


	//----- nvinfo : EIATTR_CRS_STACK_SIZE
	.align		4
.L_39:
        /*0134*/ 	.byte	0x04, 0x1e
        /*0136*/ 	.short	(.L_41 - .L_40)
.L_40:
        /*0138*/ 	.word	0x00000000


	//----- nvinfo : EIATTR_CBANK_PARAM_SIZE
	.align		4
.L_41:
        /*013c*/ 	.byte	0x03, 0x19
        /*013e*/ 	.short	0x0018


	//----- nvinfo : EIATTR_PARAM_CBANK
	.align		4
        /*0140*/ 	.byte	0x04, 0x0a
        /*0142*/ 	.short	(.L_43 - .L_42)
	.align		4
.L_42:
        /*0144*/ 	.word	index@(.nv.constant0._Z16softmaxBlockWarpPfS_ii)
        /*0148*/ 	.short	0x0380
        /*014a*/ 	.short	0x0018


	//----- nvinfo : EIATTR_SW_WAR
	.align		4
.L_43:
        /*014c*/ 	.byte	0x04, 0x36
        /*014e*/ 	.short	(.L_45 - .L_44)
.L_44:
        /*0150*/ 	.word	0x00000008
.L_45:


//--------------------- .nv.info._Z18softmaxBlockNormalPfS_ii --------------------------
	.section	.nv.info._Z18softmaxBlockNormalPfS_ii,"",@"SHT_CUDA_INFO"
	.sectionflags	@""
	.align	4


	//----- nvinfo : EIATTR_CUDA_API_VERSION
	.align		4
        /*0000*/ 	.byte	0x04, 0x37
        /*0002*/ 	.short	(.L_47 - .L_46)
.L_46:
        /*0004*/ 	.word	0x00000082


	//----- nvinfo : EIATTR_KPARAM_INFO
	.align		4
.L_47:
        /*0008*/ 	.byte	0x04, 0x17
        /*000a*/ 	.short	(.L_49 - .L_48)
.L_48:
        /*000c*/ 	.word	0x00000000
        /*0010*/ 	.short	0x0003
        /*0012*/ 	.short	0x0014
        /*0014*/ 	.byte	0x00, 0xf0, 0x11, 0x00


	//----- nvinfo : EIATTR_KPARAM_INFO
	.align		4
.L_49:
        /*0018*/ 	.byte	0x04, 0x17
        /*001a*/ 	.short	(.L_51 - .L_50)
.L_50:
        /*001c*/ 	.word	0x00000000
        /*0020*/ 	.short	0x0002
        /*0022*/ 	.short	0x0010
        /*0024*/ 	.byte	0x00, 0xf0, 0x11, 0x00


	//----- nvinfo : EIATTR_KPARAM_INFO
	.align		4
.L_51:
        /*0028*/ 	.byte	0x04, 0x17
        /*002a*/ 	.short	(.L_53 - .L_52)
.L_52:
        /*002c*/ 	.word	0x00000000
        /*0030*/ 	.short	0x0001
        /*0032*/ 	.short	0x0008
        /*0034*/ 	.byte	0x00, 0xf5, 0x21, 0x00


	//----- nvinfo : EIATTR_KPARAM_INFO
	.align		4
.L_53:
        /*0038*/ 	.byte	0x04, 0x17
        /*003a*/ 	.short	(.L_55 - .L_54)
.L_54:
        /*003c*/ 	.word	0x00000000
        /*0040*/ 	.short	0x0000
        /*0042*/ 	.short	0x0000
        /*0044*/ 	.byte	0x00, 0xf5, 0x21, 0x00


	//----- nvinfo : EIATTR_SPARSE_MMA_MASK
	.align		4
.L_55:
        /*0048*/ 	.byte	0x03, 0x50
        /*004a*/ 	.short	0x0000


	//----- nvinfo : EIATTR_MAXREG_COUNT
	.align		4
        /*004c*/ 	.byte	0x03, 0x1b
        /*004e*/ 	.short	0x00ff


	//----- nvinfo : EIATTR_NUM_BARRIERS
	.align		4
        /*0050*/ 	.byte	0x02, 0x4c
        /*0052*/ 	.byte	0x01
	.zero		1


	//----- nvinfo : EIATTR_MERCURY_ISA_VERSION
	.align		4
        /*0054*/ 	.byte	0x03, 0x5f
        /*0056*/ 	.short	0x0101


	//----- nvinfo : EIATTR_VRC_CTA_INIT_COUNT
	.align		4
        /*0058*/ 	.byte	0x02, 0x4a
	.zero		1
	.zero		1


	//----- nvinfo : EIATTR_EXIT_INSTR_OFFSETS
	.align		4
        /*005c*/ 	.byte	0x04, 0x1c
        /*005e*/ 	.short	(.L_57 - .L_56)


	//   ....[0]....
.L_56:
        /*0060*/ 	.word	0x00000040


	//   ....[1]....
        /*0064*/ 	.word	0x000005c0


	//   ....[2]....
        /*0068*/ 	.word	0x00000830


	//----- nvinfo : EIATTR_CRS_STACK_SIZE
	.align		4
.L_57:
        /*006c*/ 	.byte	0x04, 0x1e
        /*006e*/ 	.short	(.L_59 - .L_58)
.L_58:
        /*0070*/ 	.word	0x00000000


	//----- nvinfo : EIATTR_CBANK_PARAM_SIZE
	.align		4
.L_59:
        /*0074*/ 	.byte	0x03, 0x19
        /*0076*/ 	.short	0x0018


	//----- nvinfo : EIATTR_PARAM_CBANK
	.align		4
        /*0078*/ 	.byte	0x04, 0x0a
        /*007a*/ 	.short	(.L_61 - .L_60)
	.align		4
.L_60:
        /*007c*/ 	.word	index@(.nv.constant0._Z18softmaxBlockNormalPfS_ii)
        /*0080*/ 	.short	0x0380
        /*0082*/ 	.short	0x0018


	//----- nvinfo : EIATTR_SW_WAR
	.align		4
.L_61:
        /*0084*/ 	.byte	0x04, 0x36
        /*0086*/ 	.short	(.L_63 - .L_62)
.L_62:
        /*0088*/ 	.word	0x00000008
.L_63:


//--------------------- .nv.info._Z13softmaxThreadPfS_ii --------------------------
	.section	.nv.info._Z13softmaxThreadPfS_ii,"",@"SHT_CUDA_INFO"
	.sectionflags	@""
	.align	4


	//----- nvinfo : EIATTR_CUDA_API_VERSION
	.align		4
        /*0000*/ 	.byte	0x04, 0x37
        /*0002*/ 	.short	(.L_65 - .L_64)
.L_64:
        /*0004*/ 	.word	0x00000082


	//----- nvinfo : EIATTR_KPARAM_INFO
	.align		4
.L_65:
        /*0008*/ 	.byte	0x04, 0x17
        /*000a*/ 	.short	(.L_67 - .L_66)
.L_66:
        /*000c*/ 	.word	0x00000000
        /*0010*/ 	.short	0x0003
        /*0012*/ 	.short	0x0014
        /*0014*/ 	.byte	0x00, 0xf0, 0x11, 0x00


	//----- nvinfo : EIATTR_KPARAM_INFO
	.align		4
.L_67:
        /*0018*/ 	.byte	0x04, 0x17
        /*001a*/ 	.short	(.L_69 - .L_68)
.L_68:
        /*001c*/ 	.word	0x00000000
        /*0020*/ 	.short	0x0002
        /*0022*/ 	.short	0x0010
        /*0024*/ 	.byte	0x00, 0xf0, 0x11, 0x00


	//----- nvinfo : EIATTR_KPARAM_INFO
	.align		4
.L_69:
        /*0028*/ 	.byte	0x04, 0x17
        /*002a*/ 	.short	(.L_71 - .L_70)
.L_70:
        /*002c*/ 	.word	0x00000000
        /*0030*/ 	.short	0x0001
        /*0032*/ 	.short	0x0008
        /*0034*/ 	.byte	0x00, 0xf5, 0x21, 0x00


	//----- nvinfo : EIATTR_KPARAM_INFO
	.align		4
.L_71:
        /*0038*/ 	.byte	0x04, 0x17
        /*003a*/ 	.short	(.L_73 - .L_72)
.L_72:
        /*003c*/ 	.word	0x00000000
        /*0040*/ 	.short	0x0000
        /*0042*/ 	.short	0x0000
        /*0044*/ 	.byte	0x00, 0xf5, 0x21, 0x00


	//----- nvinfo : EIATTR_SPARSE_MMA_MASK
	.align		4
.L_73:
        /*0048*/ 	.byte	0x03, 0x50
        /*004a*/ 	.short	0x0000


	//----- nvinfo : EIATTR_MAXREG_COUNT
	.align		4
        /*004c*/ 	.byte	0x03, 0x1b
        /*004e*/ 	.short	0x00ff


	//----- nvinfo : EIATTR_MERCURY_ISA_VERSION
	.align		4
        /*0050*/ 	.byte	0x03, 0x5f
        /*0052*/ 	.short	0x0101


	//----- nvinfo : EIATTR_VRC_CTA_INIT_COUNT
	.align		4
        /*0054*/ 	.byte	0x02, 0x4a
	.zero		1
	.zero		1


	//----- nvinfo : EIATTR_EXIT_INSTR_OFFSETS
	.align		4
        /*0058*/ 	.byte	0x04, 0x1c
        /*005a*/ 	.short	(.L_75 - .L_74)


	//   ....[0]....
.L_74:
        /*005c*/ 	.word	0x00000070


	//   ....[1]....
        /*0060*/ 	.word	0x00001320


	//   ....[2]....
        /*0064*/ 	.word	0x00002180


	//   ....[3]....
        /*0068*/ 	.word	0x000028c0


	//   ....[4]....
        /*006c*/ 	.word	0x00002cc0


	//   ....[5]....
        /*0070*/ 	.word	0x00002ec0


	//----- nvinfo : EIATTR_CRS_STACK_SIZE
	.align		4
.L_75:
        /*0074*/ 	.byte	0x04, 0x1e
        /*0076*/ 	.short	(.L_77 - .L_76)
.L_76:
        /*0078*/ 	.word	0x00000000


	//----- nvinfo : EIATTR_CBANK_PARAM_SIZE
	.align		4
.L_77:
        /*007c*/ 	.byte	0x03, 0x19
        /*007e*/ 	.short	0x0018


	//----- nvinfo : EIATTR_PARAM_CBANK
	.align		4
        /*0080*/ 	.byte	0x04, 0x0a
        /*0082*/ 	.short	(.L_79 - .L_78)
	.align		4
.L_78:
        /*0084*/ 	.word	index@(.nv.constant0._Z13softmaxThreadPfS_ii)
        /*0088*/ 	.short	0x0380
        /*008a*/ 	.short	0x0018


	//----- nvinfo : EIATTR_SW_WAR
	.align		4
.L_79:
        /*008c*/ 	.byte	0x04, 0x36
        /*008e*/ 	.short	(.L_81 - .L_80)
.L_80:
        /*0090*/ 	.word	0x00000008
.L_81:


//--------------------- .nv.callgraph             --------------------------
	.section	.nv.callgraph,"",@"SHT_CUDA_CALLGRAPH"
	.align	4
	.sectionentsize	8
	.align		4
        /*0000*/ 	.word	0x00000000
	.align		4
        /*0004*/ 	.word	0xffffffff
	.align		4
        /*0008*/ 	.word	0x00000000
	.align		4
        /*000c*/ 	.word	0xfffffffe
	.align		4
        /*0010*/ 	.word	0x00000000
	.align		4
        /*0014*/ 	.word	0xfffffffd
	.align		4
        /*0018*/ 	.word	0x00000000
	.align		4
        /*001c*/ 	.word	0xfffffffc


//--------------------- .text._Z16softmaxBlockWarpPfS_ii --------------------------
	.section	.text._Z16softmaxBlockWarpPfS_ii,"ax",@progbits
	.align	128
        .global         _Z16softmaxBlockWarpPfS_ii
        .type           _Z16softmaxBlockWarpPfS_ii,@function
        .size           _Z16softmaxBlockWarpPfS_ii,(.L_x_103 - _Z16softmaxBlockWarpPfS_ii)
        .other          _Z16softmaxBlockWarpPfS_ii,@"STO_CUDA_ENTRY STV_DEFAULT"
_Z16softmaxBlockWarpPfS_ii:
.text._Z16softmaxBlockWarpPfS_ii:
[----:B------:R-:W-:Y:S08]  /*0000*/  LDC R1, c[0x0][0x37c] ;  /* 0x0000df00ff017b82 */ /* 0x000ff00000000800 */
[----:B------:R-:W0:Y:S08]  /*0010*/  S2UR UR4, SR_CTAID.X ;  /* 0x00000000000479c3 */ /* 0x000e300000002500 */
[----:B------:R-:W0:Y:S02]  /*0020*/  LDC R0, c[0x0][0x390] ;  /* 0x0000e400ff007b82 */ /* 0x000e240000000800 */
[----:B0-----:R-:W-:-:S13]  /*0030*/  ISETP.LE.AND P0, PT, R0, UR4, PT ;  /* 0x0000000400007c0c */ /* 0x001fda000bf03270 */
[----:B------:R-:W-:Y:S05]  /*0040*/  @P0 EXIT ;  /* 0x000000000000094d */ /* 0x000fea0003800000 */
[----:B------:R-:W0:Y:S01]  /*0050*/  S2R R9, SR_TID.X ;  /* 0x0000000000097919 */ /* 0x000e220000002100 */
[----:B------:R-:W1:Y:S01]  /*0060*/  LDC R0, c[0x0][0x394] ;  /* 0x0000e500ff007b82 */ /* 0x000e620000000800 */
[----:B------:R-:W2:Y:S01]  /*0070*/  LDCU.64 UR6, c[0x0][0x358] ;  /* 0x00006b00ff0677ac */ /* 0x000ea20008000a00 */
[----:B------:R-:W-:Y:S01]  /*0080*/  BSSY.RECONVERGENT B0, `(.L_x_0) ;  /* 0x0000010000007945 */ /* 0x000fe20003800200 */
[----:B------:R-:W-:-:S05]  /*0090*/  IMAD.MOV.U32 R6, RZ, RZ, -0x800001 ;  /* 0xff7fffffff067424 */ /* 0x000fca00078e00ff */
[----:B------:R-:W3:Y:S01]  /*00a0*/  LDC.64 R4, c[0x0][0x380] ;  /* 0x0000e000ff047b82 */ /* 0x000ee20000000a00 */
[----:B-1----:R-:W-:Y:S01]  /*00b0*/  IMAD R8, R0, UR4, RZ ;  /* 0x0000000400087c24 */ /* 0x002fe2000f8e02ff */
[----:B0-----:R-:W-:-:S03]  /*00c0*/  ISETP.GE.AND P0, PT, R9, R0, PT ;  /* 0x000000000900720c */ /* 0x001fc60003f06270 */
[----:B---3--:R-:W-:-:S10]  /*00d0*/  IMAD.WIDE R4, R8, 0x4, R4 ;  /* 0x0000000408047825 */ /* 0x008fd400078e0204 */
[----:B--2---:R-:W-:Y:S05]  /*00e0*/  @P0 BRA `(.L_x_1) ;  /* 0x0000000000240947 */ /* 0x004fea0003800000 */
[----:B------:R-:W0:Y:S01]  /*00f0*/  LDC R10, c[0x0][0x360] ;  /* 0x0000d800ff0a7b82 */ /* 0x000e220000000800 */
[----:B------:R-:W-:Y:S02]  /*0100*/  IMAD.MOV.U32 R6, RZ, RZ, -0x800001 ;  /* 0xff7fffffff067424 */ /* 0x000fe400078e00ff */
[----:B------:R-:W-:-:S07]  /*0110*/  IMAD.MOV.U32 R7, RZ, RZ, R9 ;  /* 0x000000ffff077224 */ /* 0x000fce00078e0009 */
.L_x_2:
[----:B------:R-:W-:-:S06]  /*0120*/  IMAD.WIDE R2, R7, 0x4, R4 ;  /* 0x0000000407027825 */ /* 0x000fcc00078e0204 */
[----:B------:R-:W2:Y:S01]  /*0130*/  LDG.E R3, desc[UR6][R2.64] ;  /* 0x0000000602037981 */ /* 0x000ea2000c1e1900 */
[----:B0-----:R-:W-:-:S05]  /*0140*/  IMAD.IADD R7, R10, 0x1, R7 ;  /* 0x000000010a077824 */ /* 0x001fca00078e0207 */
[----:B------:R-:W-:Y:S02]  /*0150*/  ISETP.GE.AND P0, PT, R7, R0, PT ;  /* 0x000000000700720c */ /* 0x000fe40003f06270 */
[----:B--2---:R-:W-:-:S11]  /*0160*/  FMNMX R6, R3, R6, !PT ;  /* 0x0000000603067209 */ /* 0x004fd60007800000 */
[----:B------:R-:W-:Y:S05]  /*0170*/  @!P0 BRA `(.L_x_2) ;  /* 0xfffffffc00e88947 */ /* 0x000fea000383ffff */
.L_x_1:
[----:B------:R-:W-:Y:S05]  /*0180*/  BSYNC.RECONVERGENT B0 ;  /* 0x0000000000007941 */ /* 0x000fea0003800200 */
.L_x_0:
[----:B------:R-:W0:Y:S01]  /*0190*/  SHFL.DOWN PT, R3, R6, 0x10, 0x1f ;  /* 0x0a001f0006037f89 */ /* 0x000e2200000e0000 */
[----:B------:R-:W1:Y:S01]  /*01a0*/  S2UR UR5, SR_CgaCtaId ;  /* 0x00000000000579c3 */ /* 0x000e620000008800 */
[----:B------:R-:W-:Y:S01]  /*01b0*/  UMOV UR4, 0x400 ;  /* 0x0000040000047882 */ /* 0x000fe20000000000 */
[C---:B------:R-:W-:Y:S01]  /*01c0*/  ISETP.GT.U32.AND P1, PT, R9.reuse, 0x1f, PT ;  /* 0x0000001f0900780c */ /* 0x040fe20003f24070 */
[----:B------:R-:W-:Y:S01]  /*01d0*/  BSSY.RECONVERGENT B0, `(.L_x_3) ;  /* 0x000003a000007945 */ /* 0x000fe20003800200 */
[----:B------:R-:W-:Y:S01]  /*01e0*/  ISETP.GE.AND P2, PT, R9, R0, PT ;  /* 0x000000000900720c */ /* 0x000fe20003f46270 */
[----:B------:R-:W-:Y:S01]  /*01f0*/  HFMA2 R14, -RZ, RZ, 0, 0 ;  /* 0x00000000ff0e7431 */ /* 0x000fe200000001ff */
[----:B0-----:R-:W-:Y:S01]  /*0200*/  FMNMX R3, R3, R6, !PT ;  /* 0x0000000603037209 */ /* 0x001fe20007800000 */
[----:B-1----:R-:W-:Y:S01]  /*0210*/  ULEA UR4, UR5, UR4, 0x18 ;  /* 0x0000000405047291 */ /* 0x002fe2000f8ec0ff */
[----:B------:R-:W-:-:S03]  /*0220*/  IMAD.MOV.U32 R6, RZ, RZ, -0x800001 ;  /* 0xff7fffffff067424 */ /* 0x000fc600078e00ff */
[----:B------:R-:W0:Y:S02]  /*0230*/  SHFL.DOWN PT, R2, R3, 0x8, 0x1f ;  /* 0x09001f0003027f89 */ /* 0x000e2400000e0000 */
[----:B0-----:R-:W-:Y:S02]  /*0240*/  FMNMX R7, R3, R2, !PT ;  /* 0x0000000203077209 */ /* 0x001fe40007800000 */
[----:B------:R-:W-:-:S03]  /*0250*/  LEA R3, R9, UR4, 0x2 ;  /* 0x0000000409037c11 */ /* 0x000fc6000f8e10ff */
[----:B------:R-:W0:Y:S02]  /*0260*/  SHFL.DOWN PT, R2, R7, 0x4, 0x1f ;  /* 0x08801f0007027f89 */ /* 0x000e2400000e0000 */
[----:B0-----:R-:W-:-:S05]  /*0270*/  FMNMX R10, R7, R2, !PT ;  /* 0x00000002070a7209 */ /* 0x001fca0007800000 */
[----:B------:R-:W0:Y:S02]  /*0280*/  SHFL.DOWN PT, R11, R10, 0x2, 0x1f ;  /* 0x08401f000a0b7f89 */ /* 0x000e2400000e0000 */
[----:B0-----:R-:W-:-:S05]  /*0290*/  FMNMX R11, R10, R11, !PT ;  /* 0x0000000b0a0b7209 */ /* 0x001fca0007800000 */
[----:B------:R-:W0:Y:S02]  /*02a0*/  SHFL.DOWN PT, R2, R11, 0x1, 0x1f ;  /* 0x08201f000b027f89 */ /* 0x000e2400000e0000 */
[----:B0-----:R-:W-:Y:S02]  /*02b0*/  FMNMX R12, R11, R2, !PT ;  /* 0x000000020b0c7209 */ /* 0x001fe40007800000 */
[----:B------:R-:W-:-:S03]  /*02c0*/  LOP3.LUT R2, R9, 0x1f, RZ, 0xc0, !PT ;  /* 0x0000001f09027812 */ /* 0x000fc600078ec0ff */
[----:B------:R-:W0:Y:S01]  /*02d0*/  SHFL.IDX PT, R13, R12, RZ, 0x1f ;  /* 0x00001fff0c0d7589 */ /* 0x000e2200000e0000 */
[----:B------:R-:W-:Y:S02]  /*02e0*/  ISETP.NE.AND P0, PT, R2, RZ, PT ;  /* 0x000000ff0200720c */ /* 0x000fe40003f05270 */
[----:B------:R-:W-:-:S04]  /*02f0*/  SHF.R.U32.HI R2, RZ, 0x3, R9 ;  /* 0x00000003ff027819 */ /* 0x000fc80000011609 */
[----:B------:R-:W-:-:S07]  /*0300*/  LOP3.LUT R2, R2, 0x7c, RZ, 0xc0, !PT ;  /* 0x0000007c02027812 */ /* 0x000fce00078ec0ff */
[----:B0-----:R-:W-:Y:S01]  /*0310*/  @!P0 STS [R2+UR4], R13 ;  /* 0x0000000d02008988 */ /* 0x001fe20008000804 */
[----:B------:R-:W-:Y:S06]  /*0320*/  BAR.SYNC.DEFER_BLOCKING 0x0 ;  /* 0x0000000000007b1d */ /* 0x000fec0000010000 */
[----:B------:R-:W0:Y:S01]  /*0330*/  @!P1 LDS R6, [R3] ;  /* 0x0000000003069984 */ /* 0x000e220000000800 */
[----:B------:R-:W-:-:S03]  /*0340*/  ISETP.NE.AND P1, PT, R9, RZ, PT ;  /* 0x000000ff0900720c */ /* 0x000fc60003f25270 */
[----:B0-----:R-:W0:Y:S02]  /*0350*/  SHFL.DOWN PT, R7, R6, 0x10, 0x1f ;  /* 0x0a001f0006077f89 */ /* 0x001e2400000e0000 */
[----:B0-----:R-:W-:-:S05]  /*0360*/  FMNMX R7, R7, R6, !PT ;  /* 0x0000000607077209 */ /* 0x001fca0007800000 */
[----:B------:R-:W0:Y:S02]  /*0370*/  SHFL.DOWN PT, R10, R7, 0x8, 0x1f ;  /* 0x09001f00070a7f89 */ /* 0x000e2400000e0000 */
[----:B0-----:R-:W-:-:S05]  /*0380*/  FMNMX R10, R7, R10, !PT ;  /* 0x0000000a070a7209 */ /* 0x001fca0007800000 */
[----:B------:R-:W0:Y:S02]  /*0390*/  SHFL.DOWN PT, R11, R10, 0x4, 0x1f ;  /* 0x08801f000a0b7f89 */ /* 0x000e2400000e0000 */
[----:B0-----:R-:W-:-:S05]  /*03a0*/  FMNMX R11, R10, R11, !PT ;  /* 0x0000000b0a0b7209 */ /* 0x001fca0007800000 */
[----:B------:R-:W0:Y:S02]  /*03b0*/  SHFL.DOWN PT, R12, R11, 0x2, 0x1f ;  /* 0x08401f000b0c7f89 */ /* 0x000e2400000e0000 */
[----:B0-----:R-:W-:-:S05]  /*03c0*/  FMNMX R12, R11, R12, !PT ;  /* 0x0000000c0b0c7209 */ /* 0x001fca0007800000 */
[----:B------:R-:W0:Y:S02]  /*03d0*/  SHFL.DOWN PT, R13, R12, 0x1, 0x1f ;  /* 0x08201f000c0d7f89 */ /* 0x000e2400000e0000 */
[----:B0-----:R-:W-:-:S06]  /*03e0*/  FMNMX R13, R12, R13, !PT ;  /* 0x0000000d0c0d7209 */ /* 0x001fcc0007800000 */
[----:B------:R-:W0:Y:S04]  /*03f0*/  SHFL.IDX PT, R13, R13, RZ, 0x1f ;  /* 0x00001fff0d0d7589 */ /* 0x000e2800000e0000 */
[----:B0-----:R0:W-:Y:S01]  /*0400*/  @!P1 STS [UR4+0x80], R13 ;  /* 0x0000800dff009988 */ /* 0x0011e20008000804 */
[----:B------:R-:W-:Y:S06]  /*0410*/  BAR.SYNC.DEFER_BLOCKING 0x0 ;  /* 0x0000000000007b1d */ /* 0x000fec0000010000 */
[----:B------:R-:W-:Y:S05]  /*0420*/  @P2 BRA `(.L_x_4) ;  /* 0x0000000000502947 */ /* 0x000fea0003800000 */
[----:B------:R-:W1:Y:S01]  /*0430*/  LDS R10, [UR4+0x80] ;  /* 0x00008004ff0a7984 */ /* 0x000e620008000800 */
[----:B------:R-:W2:Y:S01]  /*0440*/  LDC R16, c[0x0][0x360] ;  /* 0x0000d800ff107b82 */ /* 0x000ea20000000800 */
[----:B------:R-:W-:Y:S02]  /*0450*/  IMAD.MOV.U32 R14, RZ, RZ, RZ ;  /* 0x000000ffff0e7224 */ /* 0x000fe400078e00ff */
[----:B------:R-:W-:-:S07]  /*0460*/  IMAD.MOV.U32 R11, RZ, RZ, R9 ;  /* 0x000000ffff0b7224 */ /* 0x000fce00078e0009 */
.L_x_5:
[----:B------:R-:W-:-:S06]  /*0470*/  IMAD.WIDE R6, R11, 0x4, R4 ;  /* 0x000000040b067825 */ /* 0x000fcc00078e0204 */
[----:B------:R-:W1:Y:S01]  /*0480*/  LDG.E R7, desc[UR6][R6.64] ;  /* 0x0000000606077981 */ /* 0x000e62000c1e1900 */
[----:B0-----:R-:W-:Y:S01]  /*0490*/  IMAD.MOV.U32 R13, RZ, RZ, 0x3bbb989d ;  /* 0x3bbb989dff0d7424 */ /* 0x001fe200078e00ff */
[----:B--2---:R-:W-:Y:S01]  /*04a0*/  IADD3 R11, PT, PT, R16, R11, RZ ;  /* 0x0000000b100b7210 */ /* 0x004fe20007ffe0ff */
[----:B------:R-:W-:-:S03]  /*04b0*/  IMAD.MOV.U32 R18, RZ, RZ, 0x437c0000 ;  /* 0x437c0000ff127424 */ /* 0x000fc600078e00ff */
[----:B------:R-:W-:Y:S01]  /*04c0*/  ISETP.GE.AND P1, PT, R11, R0, PT ;  /* 0x000000000b00720c */ /* 0x000fe20003f26270 */
[----:B-1----:R-:W-:-:S04]  /*04d0*/  FADD R12, -R10, R7 ;  /* 0x000000070a0c7221 */ /* 0x002fc80000000100 */
[----:B------:R-:W-:-:S04]  /*04e0*/  FFMA.SAT R13, R12, R13, 0.5 ;  /* 0x3f0000000c0d7423 */ /* 0x000fc8000000200d */
[----:B------:R-:W-:-:S04]  /*04f0*/  FFMA.RM R13, R13, R18, 12582913 ;  /* 0x4b4000010d0d7423 */ /* 0x000fc80000004012 */
[C---:B------:R-:W-:Y:S01]  /*0500*/  FADD R15, R13.reuse, -12583039 ;  /* 0xcb40007f0d0f7421 */ /* 0x040fe20000000000 */
[----:B------:R-:W-:-:S03]  /*0510*/  IMAD.SHL.U32 R13, R13, 0x800000, RZ ;  /* 0x008000000d0d7824 */ /* 0x000fc600078e00ff */
[----:B------:R-:W-:-:S04]  /*0520*/  FFMA R15, R12, 1.4426950216293334961, -R15 ;  /* 0x3fb8aa3b0c0f7823 */ /* 0x000fc8000000080f */
[----:B------:R-:W-:-:S06]  /*0530*/  FFMA R15, R12, 1.925963033500011079e-08, R15 ;  /* 0x32a570600c0f7823 */ /* 0x000fcc000000000f */
[----:B------:R-:W0:Y:S02]  /*0540*/  MUFU.EX2 R15, R15 ;  /* 0x0000000f000f7308 */ /* 0x000e240000000800 */
[----:B0-----:R-:W-:Y:S01]  /*0550*/  FFMA R14, R13, R15, R14 ;  /* 0x0000000f0d0e7223 */ /* 0x001fe2000000000e */
[----:B------:R-:W-:Y:S06]  /*0560*/  @!P1 BRA `(.L_x_5) ;  /* 0xfffffffc00c09947 */ /* 0x000fec000383ffff */
.L_x_4:
[----:B------:R-:W-:Y:S05]  /*0570*/  BSYNC.RECONVERGENT B0 ;  /* 0x0000000000007941 */ /* 0x000fea0003800200 */
.L_x_3:
[----:B------:R-:W1:Y:S01]  /*0580*/  SHFL.DOWN PT, R7, R14, 0x10, 0x1f ;  /* 0x0a001f000e077f89 */ /* 0x000e6200000e0000 */
[----:B------:R-:W-:Y:S01]  /*0590*/  ISETP.GT.U32.AND P1, PT, R9, 0x1f, PT ;  /* 0x0000001f0900780c */ /* 0x000fe20003f24070 */
[----:B------:R-:W-:Y:S02]  /*05a0*/  IMAD.MOV.U32 R12, RZ, RZ, RZ ;  /* 0x000000ffff0c7224 */ /* 0x000fe400078e00ff */
[----:B-1----:R-:W-:-:S05]  /*05b0*/  FADD R7, R7, R14 ;  /* 0x0000000e07077221 */ /* 0x002fca0000000000 */
[----:B------:R-:W1:Y:S02]  /*05c0*/  SHFL.DOWN PT, R6, R7, 0x8, 0x1f ;  /* 0x09001f0007067f89 */ /* 0x000e6400000e0000 */
[----:B-1----:R-:W-:-:S05]  /*05d0*/  FADD R6, R7, R6 ;  /* 0x0000000607067221 */ /* 0x002fca0000000000 */
[----:B------:R-:W1:Y:S02]  /*05e0*/  SHFL.DOWN PT, R11, R6, 0x4, 0x1f ;  /* 0x08801f00060b7f89 */ /* 0x000e6400000e0000 */
[----:B-1----:R-:W-:-:S05]  /*05f0*/  FADD R11, R6, R11 ;  /* 0x0000000b060b7221 */ /* 0x002fca0000000000 */
[----:B------:R-:W1:Y:S02]  /*0600*/  SHFL.DOWN PT, R10, R11, 0x2, 0x1f ;  /* 0x08401f000b0a7f89 */ /* 0x000e6400000e0000 */
[----:B-1----:R-:W-:-:S05]  /*0610*/  FADD R10, R11, R10 ;  /* 0x0000000a0b0a7221 */ /* 0x002fca0000000000 */
[----:B0-----:R-:W0:Y:S02]  /*0620*/  SHFL.DOWN PT, R13, R10, 0x1, 0x1f ;  /* 0x08201f000a0d7f89 */ /* 0x001e2400000e0000 */
[----:B0-----:R-:W-:-:S06]  /*0630*/  FADD R13, R10, R13 ;  /* 0x0000000d0a0d7221 */ /* 0x001fcc0000000000 */
[----:B------:R-:W0:Y:S04]  /*0640*/  SHFL.IDX PT, R13, R13, RZ, 0x1f ;  /* 0x00001fff0d0d7589 */ /* 0x000e2800000e0000 */
[----:B0-----:R-:W-:Y:S01]  /*0650*/  @!P0 STS [R2+UR4], R13 ;  /* 0x0000000d02008988 */ /* 0x001fe20008000804 */
[----:B------:R-:W-:Y:S01]  /*0660*/  BAR.SYNC.DEFER_BLOCKING 0x0 ;  /* 0x0000000000007b1d */ /* 0x000fe20000010000 */
[----:B------:R-:W-:-:S05]  /*0670*/  ISETP.NE.AND P0, PT, R9, RZ, PT ;  /* 0x000000ff0900720c */ /* 0x000fca0003f05270 */
[----:B------:R-:W0:Y:S01]  /*0680*/  @!P1 LDS R12, [R3] ;  /* 0x00000000030c9984 */ /* 0x000e220000000800 */
[----:B------:R-:W-:-:S03]  /*0690*/  ISETP.GE.AND P1, PT, R9, R0, PT ;  /* 0x000000000900720c */ /* 0x000fc60003f26270 */
[----:B0-----:R-:W0:Y:S02]  /*06a0*/  SHFL.DOWN PT, R7, R12, 0x10, 0x1f ;  /* 0x0a001f000c077f89 */ /* 0x001e2400000e0000 */
[----:B0-----:R-:W-:-:S05]  /*06b0*/  FADD R7, R7, R12 ;  /* 0x0000000c07077221 */ /* 0x001fca0000000000 */
[----:B------:R-:W0:Y:S02]  /*06c0*/  SHFL.DOWN PT, R6, R7, 0x8, 0x1f ;  /* 0x09001f0007067f89 */ /* 0x000e2400000e0000 */
[----:B0-----:R-:W-:-:S05]  /*06d0*/  FADD R6, R7, R6 ;  /* 0x0000000607067221 */ /* 0x001fca0000000000 */
[----:B------:R-:W0:Y:S02]  /*06e0*/  SHFL.DOWN PT, R11, R6, 0x4, 0x1f ;  /* 0x08801f00060b7f89 */ /* 0x000e2400000e0000 */
[----:B0-----:R-:W-:-:S05]  /*06f0*/  FADD R11, R6, R11 ;  /* 0x0000000b060b7221 */ /* 0x001fca0000000000 */
[----:B------:R-:W0:Y:S02]  /*0700*/  SHFL.DOWN PT, R10, R11, 0x2, 0x1f ;  /* 0x08401f000b0a7f89 */ /* 0x000e2400000e0000 */
[----:B0-----:R-:W-:-:S05]  /*0710*/  FADD R10, R11, R10 ;  /* 0x0000000a0b0a7221 */ /* 0x001fca0000000000 */
[----:B------:R-:W0:Y:S02]  /*0720*/  SHFL.DOWN PT, R13, R10, 0x1, 0x1f ;  /* 0x08201f000a0d7f89 */ /* 0x000e2400000e0000 */
[----:B0-----:R-:W-:-:S06]  /*0730*/  FADD R13, R10, R13 ;  /* 0x0000000d0a0d7221 */ /* 0x001fcc0000000000 */
[----:B------:R-:W0:Y:S04]  /*0740*/  SHFL.IDX PT, R13, R13, RZ, 0x1f ;  /* 0x00001fff0d0d7589 */ /* 0x000e2800000e0000 */
[----:B0-----:R0:W-:Y:S01]  /*0750*/  @!P0 STS [UR4+0x84], R13 ;  /* 0x0000840dff008988 */ /* 0x0011e20008000804 */
[----:B------:R-:W-:Y:S06]  /*0760*/  BAR.SYNC.DEFER_BLOCKING 0x0 ;  /* 0x0000000000007b1d */ /* 0x000fec0000010000 */
[----:B------:R-:W-:Y:S05]  /*0770*/  @P1 EXIT ;  /* 0x000000000000194d */ /* 0x000fea0003800000 */
[----:B------:R-:W1:Y:S01]  /*0780*/  LDC.64 R6, c[0x0][0x388] ;  /* 0x0000e200ff067b82 */ /* 0x000e620000000a00 */
[----:B------:R-:W2:Y:S01]  /*0790*/  LDS.64 R2, [UR4+0x80] ;  /* 0x00008004ff027984 */ /* 0x000ea20008000a00 */
[----:B------:R-:W3:Y:S01]  /*07a0*/  LDCU UR4, c[0x0][0x360] ;  /* 0x00006c00ff0477ac */ /* 0x000ee20008000800 */
[----:B------:R-:W4:Y:S02]  /*07b0*/  LDCU UR5, c[0x0][0x394] ;  /* 0x00007280ff0577ac */ /* 0x000f240008000800 */
.L_x_8:
[----:B0-----:R-:W-:-:S06]  /*07c0*/  IMAD.WIDE R10, R9, 0x4, R4 ;  /* 0x00000004090a7825 */ /* 0x001fcc00078e0204 */
[----:B------:R-:W5:Y:S01]  /*07d0*/  LDG.E R11, desc[UR6][R10.64] ;  /* 0x000000060a0b7981 */ /* 0x000f62000c1e1900 */
[----:B0-----:R-:W-:Y:S01]  /*07e0*/  IMAD.MOV.U32 R13, RZ, RZ, 0x3bbb989d ;  /* 0x3bbb989dff0d7424 */ /* 0x001fe200078e00ff */
[----:B--2---:R-:W0:Y:S01]  /*07f0*/  MUFU.RCP R14, R3 ;  /* 0x00000003000e7308 */ /* 0x004e220000001000 */
[----:B------:R-:W-:Y:S01]  /*0800*/  IMAD.MOV.U32 R15, RZ, RZ, 0x437c0000 ;  /* 0x437c0000ff0f7424 */ /* 0x000fe200078e00ff */
[----:B------:R-:W-:Y:S01]  /*0810*/  BSSY.RECONVERGENT B0, `(.L_x_6) ;  /* 0x0000014000007945 */ /* 0x000fe20003800200 */
[----:B-----5:R-:W-:Y:S01]  /*0820*/  FADD R0, -R2, R11 ;  /* 0x0000000b02007221 */ /* 0x020fe20000000100 */
[----:B0-----:R-:W-:-:S03]  /*0830*/  FFMA R11, R14, -R3, 1 ;  /* 0x3f8000000e0b7423 */ /* 0x001fc60000000803 */
[----:B------:R-:W-:Y:S01]  /*0840*/  FFMA.SAT R12, R0, R13, 0.5 ;  /* 0x3f000000000c7423 */ /* 0x000fe2000000200d */
[----:B------:R-:W-:-:S03]  /*0850*/  FFMA R11, R14, R11, R14 ;  /* 0x0000000b0e0b7223 */ /* 0x000fc6000000000e */
[----:B------:R-:W-:-:S04]  /*0860*/  FFMA.RM R12, R12, R15, 12582913 ;  /* 0x4b4000010c0c7423 */ /* 0x000fc8000000400f */
[----:B------:R-:W-:-:S04]  /*0870*/  FADD R13, R12, -12583039 ;  /* 0xcb40007f0c0d7421 */ /* 0x000fc80000000000 */
[----:B------:R-:W-:-:S04]  /*0880*/  FFMA R13, R0, 1.4426950216293334961, -R13 ;  /* 0x3fb8aa3b000d7823 */ /* 0x000fc8000000080d */
[----:B------:R-:W-:Y:S01]  /*0890*/  FFMA R13, R0, 1.925963033500011079e-08, R13 ;  /* 0x32a57060000d7823 */ /* 0x000fe2000000000d */
[----:B------:R-:W-:-:S05]  /*08a0*/  SHF.L.U32 R0, R12, 0x17, RZ ;  /* 0x000000170c007819 */ /* 0x000fca00000006ff */
[----:B------:R-:W0:Y:S02]  /*08b0*/  MUFU.EX2 R13, R13 ;  /* 0x0000000d000d7308 */ /* 0x000e240000000800 */
[----:B0-----:R-:W-:-:S06]  /*08c0*/  FMUL R0, R0, R13 ;  /* 0x0000000d00007220 */ /* 0x001fcc0000400000 */
[----:B------:R-:W0:Y:S01]  /*08d0*/  FCHK P0, R0, R3 ;  /* 0x0000000300007302 */ /* 0x000e220000000000 */
[----:B------:R-:W-:-:S04]  /*08e0*/  FFMA R10, R0, R11, RZ ;  /* 0x0000000b000a7223 */ /* 0x000fc800000000ff */
[----:B------:R-:W-:-:S04]  /*08f0*/  FFMA R12, R10, -R3, R0 ;  /* 0x800000030a0c7223 */ /* 0x000fc80000000000 */
[----:B------:R-:W-:Y:S01]  /*0900*/  FFMA R15, R11, R12, R10 ;  /* 0x0000000c0b0f7223 */ /* 0x000fe2000000000a */
[----:B0-----:R-:W-:Y:S06]  /*0910*/  @!P0 BRA `(.L_x_7) ;  /* 0x00000000000c8947 */ /* 0x001fec0003800000 */
[----:B------:R-:W-:-:S07]  /*0920*/  MOV R10, 0x940 ;  /* 0x00000940000a7802 */ /* 0x000fce0000000f00 */
[----:B-1-34-:R-:W-:Y:S05]  /*0930*/  CALL.REL.NOINC `($__internal_0_$__cuda_sm3x_div_rn_noftz_f32_slowpath) ;  /* 0x0000000000247944 */ /* 0x01afea0003c00000 */
[----:B------:R-:W-:-:S07]  /*0940*/  IMAD.MOV.U32 R15, RZ, RZ, R0 ;  /* 0x000000ffff0f7224 */ /* 0x000fce00078e0000 */
.L_x_7:
[----:B---34-:R-:W-:Y:S05]  /*0950*/  BSYNC.RECONVERGENT B0 ;  /* 0x0000000000007941 */ /* 0x018fea0003800200 */
.L_x_6:
[----:B------:R-:W-:Y:S02]  /*0960*/  IMAD.IADD R11, R8, 0x1, R9 ;  /* 0x00000001080b7824 */ /* 0x000fe400078e0209 */
[----:B------:R-:W-:Y:S02]  /*0970*/  VIADD R9, R9, UR4 ;  /* 0x0000000409097c36 */ /* 0x000fe40008000000 */
[----:B-1----:R-:W-:-:S03]  /*0980*/  IMAD.WIDE R10, R11, 0x4, R6 ;  /* 0x000000040b0a7825 */ /* 0x002fc600078e0206 */
[----:B------:R-:W-:Y:S02]  /*0990*/  ISETP.GE.AND P0, PT, R9, UR5, PT ;  /* 0x0000000509007c0c */ /* 0x000fe4000bf06270 */
[----:B------:R0:W-:Y:S11]  /*09a0*/  STG.E desc[UR6][R10.64], R15 ;  /* 0x0000000f0a007986 */ /* 0x0001f6000c101906 */
[----:B------:R-:W-:Y:S05]  /*09b0*/  @!P0 BRA `(.L_x_8) ;  /* 0xfffffffc00808947 */ /* 0x000fea000383ffff */
[----:B------:R-:W-:Y:S05]  /*09c0*/  EXIT ;  /* 0x000000000000794d */ /* 0x000fea0003800000 */
        .weak           $__internal_0_$__cuda_sm3x_div_rn_noftz_f32_slowpath
        .type           $__internal_0_$__cuda_sm3x_div_rn_noftz_f32_slowpath,@function
        .size           $__internal_0_$__cuda_sm3x_div_rn_noftz_f32_slowpath,(.L_x_103 - $__internal_0_$__cuda_sm3x_div_rn_noftz_f32_slowpath)
$__internal_0_$__cuda_sm3x_div_rn_noftz_f32_slowpath:
[--C-:B------:R-:W-:Y:S01]  /*09d0*/  SHF.R.U32.HI R12, RZ, 0x17, R3.reuse ;  /* 0x00000017ff0c7819 */ /* 0x100fe20000011603 */
[----:B------:R-:W-:Y:S01]  /*09e0*/  BSSY.RECONVERGENT B1, `(.L_x_9) ;  /* 0x0000064000017945 */ /* 0x000fe20003800200 */
[--C-:B------:R-:W-:Y:S01]  /*09f0*/  SHF.R.U32.HI R11, RZ, 0x17, R0.reuse ;  /* 0x00000017ff0b7819 */ /* 0x100fe20000011600 */
[----:B------:R-:W-:Y:S01]  /*0a00*/  IMAD.MOV.U32 R13, RZ, RZ, R0 ;  /* 0x000000ffff0d7224 */ /* 0x000fe200078e0000 */
[----:B------:R-:W-:Y:S01]  /*0a10*/  LOP3.LUT R12, R12, 0xff, RZ, 0xc0, !PT ;  /* 0x000000ff0c0c7812 */ /* 0x000fe200078ec0ff */
[----:B------:R-:W-:Y:S01]  /*0a20*/  IMAD.MOV.U32 R14, RZ, RZ, R3 ;  /* 0x000000ffff0e7224 */ /* 0x000fe200078e0003 */
[----:B------:R-:W-:-:S03]  /*0a30*/  LOP3.LUT R18, R11, 0xff, RZ, 0xc0, !PT ;  /* 0x000000ff0b127812 */ /* 0x000fc600078ec0ff */
[----:B------:R-:W-:Y:S01]  /*0a40*/  VIADD R15, R12, 0xffffffff ;  /* 0xffffffff0c0f7836 */ /* 0x000fe20000000000 */
[----:B------:R-:W-:-:S04]  /*0a50*/  IADD3 R16, PT, PT, R18, -0x1, RZ ;  /* 0xffffffff12107810 */ /* 0x000fc80007ffe0ff */
[----:B------:R-:W-:-:S04]  /*0a60*/  ISETP.GT.U32.AND P0, PT, R15, 0xfd, PT ;  /* 0x000000fd0f00780c */ /* 0x000fc80003f04070 */
[----:B------:R-:W-:-:S13]  /*0a70*/  ISETP.GT.U32.OR P0, PT, R16, 0xfd, P0 ;  /* 0x000000fd1000780c */ /* 0x000fda0000704470 */
[----:B------:R-:W-:Y:S01]  /*0a80*/  @!P0 IMAD.MOV.U32 R11, RZ, RZ, RZ ;  /* 0x000000ffff0b8224 */ /* 0x000fe200078e00ff */
[----:B------:R-:W-:Y:S06]  /*0a90*/  @!P0 BRA `(.L_x_10) ;  /* 0x00000000005c8947 */ /* 0x000fec0003800000 */
[----:B------:R-:W-:Y:S02]  /*0aa0*/  FSETP.GTU.FTZ.AND P1, PT, |R3|, +INF , PT ;  /* 0x7f8000000300780b */ /* 0x000fe40003f3c200 */
[----:B------:R-:W-:-:S04]  /*0ab0*/  FSETP.GTU.FTZ.AND P0, PT, |R0|, +INF , PT ;  /* 0x7f8000000000780b */ /* 0x000fc80003f1c200 */
[----:B------:R-:W-:-:S13]  /*0ac0*/  PLOP3.LUT P0, PT, P0, P1, PT, 0xf8, 0x8f ;  /* 0x00000000008f781c */ /* 0x000fda0000703f70 */
[----:B------:R-:W-:Y:S05]  /*0ad0*/  @P0 BRA `(.L_x_11) ;  /* 0x00000004004c0947 */ /* 0x000fea0003800000 */
[----:B------:R-:W-:-:S13]  /*0ae0*/  LOP3.LUT P0, RZ, R14, 0x7fffffff, R13, 0xc8, !PT ;  /* 0x7fffffff0eff7812 */ /* 0x000fda000780c80d */
[----:B------:R-:W-:Y:S05]  /*0af0*/  @!P0 BRA `(.L_x_12) ;  /* 0x00000004003c8947 */ /* 0x000fea0003800000 */
[C---:B------:R-:W-:Y:S02]  /*0b00*/  FSETP.NEU.FTZ.AND P2, PT, |R0|.reuse, +INF , PT ;  /* 0x7f8000000000780b */ /* 0x040fe40003f5d200 */
[----:B------:R-:W-:Y:S02]  /*0b10*/  FSETP.NEU.FTZ.AND P1, PT, |R3|, +INF , PT ;  /* 0x7f8000000300780b */ /* 0x000fe40003f3d200 */
[----:B------:R-:W-:-:S11]  /*0b20*/  FSETP.NEU.FTZ.AND P0, PT, |R0|, +INF , PT ;  /* 0x7f8000000000780b */ /* 0x000fd60003f1d200 */
[----:B------:R-:W-:Y:S05]  /*0b30*/  @!P1 BRA !P2, `(.L_x_12) ;  /* 0x00000004002c9947 */ /* 0x000fea0005000000 */
[----:B------:R-:W-:-:S04]  /*0b40*/  LOP3.LUT P2, RZ, R13, 0x7fffffff, RZ, 0xc0, !PT ;  /* 0x7fffffff0dff7812 */ /* 0x000fc8000784c0ff */
[----:B------:R-:W-:-:S13]  /*0b50*/  PLOP3.LUT P1, PT, P1, P2, PT, 0x2f, 0xf2 ;  /* 0x0000000000f2781c */ /* 0x000fda0000f24577 */
[----:B------:R-:W-:Y:S05]  /*0b60*/  @P1 BRA `(.L_x_13) ;  /* 0x0000000400181947 */ /* 0x000fea0003800000 */
[----:B------:R-:W-:-:S04]  /*0b70*/  LOP3.LUT P1, RZ, R14, 0x7fffffff, RZ, 0xc0, !PT ;  /* 0x7fffffff0eff7812 */ /* 0x000fc8000782c0ff */
[----:B------:R-:W-:-:S13]  /*0b80*/  PLOP3.LUT P0, PT, P0, P1, PT, 0x2f, 0xf2 ;  /* 0x0000000000f2781c */ /* 0x000fda0000702577 */
[----:B------:R-:W-:Y:S05]  /*0b90*/  @P0 BRA `(.L_x_14) ;  /* 0x0000000400000947 */ /* 0x000fea0003800000 */
[----:B------:R-:W-:Y:S02]  /*0ba0*/  ISETP.GE.AND P0, PT, R16, RZ, PT ;  /* 0x000000ff1000720c */ /* 0x000fe40003f06270 */
[----:B------:R-:W-:-:S11]  /*0bb0*/  ISETP.GE.AND P1, PT, R15, RZ, PT ;  /* 0x000000ff0f00720c */ /* 0x000fd60003f26270 */
[----:B------:R-:W-:Y:S01]  /*0bc0*/  @P0 IMAD.MOV.U32 R11, RZ, RZ, RZ ;  /* 0x000000ffff0b0224 */ /* 0x000fe200078e00ff */
[----:B------:R-:W-:Y:S01]  /*0bd0*/  @!P0 MOV R11, 0xffffffc0 ;  /* 0xffffffc0000b8802 */ /* 0x000fe20000000f00 */
[----:B------:R-:W-:Y:S01]  /*0be0*/  @!P0 FFMA R13, R0, 1.84467440737095516160e+19, RZ ;  /* 0x5f800000000d8823 */ /* 0x000fe200000000ff */
[----:B------:R-:W-:-:S03]  /*0bf0*/  @!P1 FFMA R14, R3, 1.84467440737095516160e+19, RZ ;  /* 0x5f800000030e9823 */ /* 0x000fc600000000ff */
[----:B------:R-:W-:-:S07]  /*0c00*/  @!P1 VIADD R11, R11, 0x40 ;  /* 0x000000400b0b9836 */ /* 0x000fce0000000000 */
.L_x_10:
[----:B------:R-:W-:Y:S01]  /*0c10*/  LEA R15, R12, 0xc0800000, 0x17 ;  /* 0xc08000000c0f7811 */ /* 0x000fe200078eb8ff */
[----:B------:R-:W-:Y:S04]  /*0c20*/  BSSY.RECONVERGENT B2, `(.L_x_15) ;  /* 0x0000036000027945 */ /* 0x000fe80003800200 */
[----:B------:R-:W-:Y:S02]  /*0c30*/  IMAD.IADD R15, R14, 0x1, -R15 ;  /* 0x000000010e0f7824 */ /* 0x000fe400078e0a0f */
[----:B------:R-:W-:Y:S02]  /*0c40*/  VIADD R14, R18, 0xffffff81 ;  /* 0xffffff81120e7836 */ /* 0x000fe40000000000 */
[----:B------:R-:W0:Y:S01]  /*0c50*/  MUFU.RCP R16, R15 ;  /* 0x0000000f00107308 */ /* 0x000e220000001000 */
[----:B------:R-:W-:Y:S01]  /*0c60*/  FADD.FTZ R17, -R15, -RZ ;  /* 0x800000ff0f117221 */ /* 0x000fe20000010100 */
[C---:B------:R-:W-:Y:S01]  /*0c70*/  IMAD R0, R14.reuse, -0x800000, R13 ;  /* 0xff8000000e007824 */ /* 0x040fe200078e020d */
[----:B------:R-:W-:-:S05]  /*0c80*/  IADD3 R14, PT, PT, R14, 0x7f, -R12 ;  /* 0x0000007f0e0e7810 */ /* 0x000fca0007ffe80c */
[----:B------:R-:W-:Y:S02]  /*0c90*/  IMAD.IADD R11, R14, 0x1, R11 ;  /* 0x000000010e0b7824 */ /* 0x000fe400078e020b */
[----:B0-----:R-:W-:-:S04]  /*0ca0*/  FFMA R19, R16, R17, 1 ;  /* 0x3f80000010137423 */ /* 0x001fc80000000011 */
[----:B------:R-:W-:-:S04]  /*0cb0*/  FFMA R18, R16, R19, R16 ;  /* 0x0000001310127223 */ /* 0x000fc80000000010 */
[----:B------:R-:W-:-:S04]  /*0cc0*/  FFMA R13, R0, R18, RZ ;  /* 0x00000012000d7223 */ /* 0x000fc800000000ff */
[----:B------:R-:W-:-:S04]  /*0cd0*/  FFMA R16, R17, R13, R0 ;  /* 0x0000000d11107223 */ /* 0x000fc80000000000 */
[----:B------:R-:W-:-:S04]  /*0ce0*/  FFMA R19, R18, R16, R13 ;  /* 0x0000001012137223 */ /* 0x000fc8000000000d */
[----:B------:R-:W-:-:S04]  /*0cf0*/  FFMA R16, R17, R19, R0 ;  /* 0x0000001311107223 */ /* 0x000fc80000000000 */
[----:B------:R-:W-:-:S05]  /*0d00*/  FFMA R0, R18, R16, R19 ;  /* 0x0000001012007223 */ /* 0x000fca0000000013 */
[----:B------:R-:W-:-:S04]  /*0d10*/  SHF.R.U32.HI R12, RZ, 0x17, R0 ;  /* 0x00000017ff0c7819 */ /* 0x000fc80000011600 */
[----:B------:R-:W-:-:S04]  /*0d20*/  LOP3.LUT R12, R12, 0xff, RZ, 0xc0, !PT ;  /* 0x000000ff0c0c7812 */ /* 0x000fc800078ec0ff */
[----:B------:R-:W-:-:S05]  /*0d30*/  IADD3 R15, PT, PT, R12, R11, RZ ;  /* 0x0000000b0c0f7210 */ /* 0x000fca0007ffe0ff */
[----:B------:R-:W-:-:S05]  /*0d40*/  VIADD R12, R15, 0xffffffff ;  /* 0xffffffff0f0c7836 */ /* 0x000fca0000000000 */
[----:B------:R-:W-:-:S13]  /*0d50*/  ISETP.GE.U32.AND P0, PT, R12, 0xfe, PT ;  /* 0x000000fe0c00780c */ /* 0x000fda0003f06070 */
[----:B------:R-:W-:Y:S05]  /*0d60*/  @!P0 BRA `(.L_x_16) ;  /* 0x0000000000808947 */ /* 0x000fea0003800000 */
[----:B------:R-:W-:-:S13]  /*0d70*/  ISETP.GT.AND P0, PT, R15, 0xfe, PT ;  /* 0x000000fe0f00780c */ /* 0x000fda0003f04270 */
[----:B------:R-:W-:Y:S05]  /*0d80*/  @P0 BRA `(.L_x_17) ;  /* 0x00000000006c0947 */ /* 0x000fea0003800000 */
[----:B------:R-:W-:-:S13]  /*0d90*/  ISETP.GE.AND P0, PT, R15, 0x1, PT ;  /* 0x000000010f00780c */ /* 0x000fda0003f06270 */
[----:B------:R-:W-:Y:S05]  /*0da0*/  @P0 BRA `(.L_x_18) ;  /* 0x0000000000740947 */ /* 0x000fea0003800000 */
[----:B------:R-:W-:Y:S02]  /*0db0*/  ISETP.GE.AND P0, PT, R15, -0x18, PT ;  /* 0xffffffe80f00780c */ /* 0x000fe40003f06270 */
[----:B------:R-:W-:-:S11]  /*0dc0*/  LOP3.LUT R0, R0, 0x80000000, RZ, 0xc0, !PT ;  /* 0x8000000000007812 */ /* 0x000fd600078ec0ff */
[----:B------:R-:W-:Y:S05]  /*0dd0*/  @!P0 BRA `(.L_x_18) ;  /* 0x0000000000688947 */ /* 0x000fea0003800000 */
[CCC-:B------:R-:W-:Y:S01]  /*0de0*/  FFMA.RZ R11, R18.reuse, R16.reuse, R19.reuse ;  /* 0x00000010120b7223 */ /* 0x1c0fe2000000c013 */
[C---:B------:R-:W-:Y:S02]  /*0df0*/  VIADD R14, R15.reuse, 0x20 ;  /* 0x000000200f0e7836 */ /* 0x040fe40000000000 */
[CCC-:B------:R-:W-:Y:S01]  /*0e00*/  FFMA.RM R12, R18.reuse, R16.reuse, R19.reuse ;  /* 0x00000010120c7223 */ /* 0x1c0fe20000004013 */
[----:B------:R-:W-:Y:S02]  /*0e10*/  ISETP.NE.AND P2, PT, R15, RZ, PT ;  /* 0x000000ff0f00720c */ /* 0x000fe40003f45270 */
[----:B------:R-:W-:Y:S01]  /*0e20*/  LOP3.LUT R13, R11, 0x7fffff, RZ, 0xc0, !PT ;  /* 0x007fffff0b0d7812 */ /* 0x000fe200078ec0ff */
[----:B------:R-:W-:Y:S01]  /*0e30*/  FFMA.RP R11, R18, R16, R19 ;  /* 0x00000010120b7223 */ /* 0x000fe20000008013 */
[----:B------:R-:W-:Y:S01]  /*0e40*/  ISETP.NE.AND P1, PT, R15, RZ, PT ;  /* 0x000000ff0f00720c */ /* 0x000fe20003f25270 */
[----:B------:R-:W-:Y:S01]  /*0e50*/  IMAD.MOV R15, RZ, RZ, -R15 ;  /* 0x000000ffff0f7224 */ /* 0x000fe200078e0a0f */
[----:B------:R-:W-:-:S02]  /*0e60*/  LOP3.LUT R13, R13, 0x800000, RZ, 0xfc, !PT ;  /* 0x008000000d0d7812 */ /* 0x000fc400078efcff */
[----:B------:R-:W-:Y:S02]  /*0e70*/  FSETP.NEU.FTZ.AND P0, PT, R11, R12, PT ;  /* 0x0000000c0b00720b */ /* 0x000fe40003f1d000 */
[----:B------:R-:W-:Y:S02]  /*0e80*/  SHF.L.U32 R14, R13, R14, RZ ;  /* 0x0000000e0d0e7219 */ /* 0x000fe400000006ff */
[----:B------:R-:W-:Y:S02]  /*0e90*/  SEL R12, R15, RZ, P2 ;  /* 0x000000ff0f0c7207 */ /* 0x000fe40001000000 */
[----:B------:R-:W-:Y:S02]  /*0ea0*/  ISETP.NE.AND P1, PT, R14, RZ, P1 ;  /* 0x000000ff0e00720c */ /* 0x000fe40000f25270 */
[----:B------:R-:W-:Y:S02]  /*0eb0*/  SHF.R.U32.HI R12, RZ, R12, R13 ;  /* 0x0000000cff0c7219 */ /* 0x000fe4000001160d */
[----:B------:R-:W-:-:S02]  /*0ec0*/  PLOP3.LUT P0, PT, P0, P1, PT, 0xf8, 0x8f ;  /* 0x00000000008f781c */ /* 0x000fc40000703f70 */
[----:B------:R-:W-:Y:S02]  /*0ed0*/  SHF.R.U32.HI R14, RZ, 0x1, R12 ;  /* 0x00000001ff0e7819 */ /* 0x000fe4000001160c */
[----:B------:R-:W-:-:S04]  /*0ee0*/  SEL R11, RZ, 0x1, !P0 ;  /* 0x00000001ff0b7807 */ /* 0x000fc80004000000 */
[----:B------:R-:W-:-:S04]  /*0ef0*/  LOP3.LUT R11, R11, 0x1, R14, 0xf8, !PT ;  /* 0x000000010b0b7812 */ /* 0x000fc800078ef80e */
[----:B------:R-:W-:-:S04]  /*0f00*/  LOP3.LUT R11, R11, R12, RZ, 0xc0, !PT ;  /* 0x0000000c0b0b7212 */ /* 0x000fc800078ec0ff */
[----:B------:R-:W-:-:S04]  /*0f10*/  IADD3 R11, PT, PT, R14, R11, RZ ;  /* 0x0000000b0e0b7210 */ /* 0x000fc80007ffe0ff */
[----:B------:R-:W-:Y:S01]  /*0f20*/  LOP3.LUT R0, R11, R0, RZ, 0xfc, !PT ;  /* 0x000000000b007212 */ /* 0x000fe200078efcff */
[----:B------:R-:W-:Y:S06]  /*0f30*/  BRA `(.L_x_18) ;  /* 0x0000000000107947 */ /* 0x000fec0003800000 */
.L_x_17:
[----:B------:R-:W-:-:S04]  /*0f40*/  LOP3.LUT R0, R0, 0x80000000, RZ, 0xc0, !PT ;  /* 0x8000000000007812 */ /* 0x000fc800078ec0ff */
[----:B------:R-:W-:Y:S01]  /*0f50*/  LOP3.LUT R0, R0, 0x7f800000, RZ, 0xfc, !PT ;  /* 0x7f80000000007812 */ /* 0x000fe200078efcff */
[----:B------:R-:W-:Y:S06]  /*0f60*/  BRA `(.L_x_18) ;  /* 0x0000000000047947 */ /* 0x000fec0003800000 */
.L_x_16:
[----:B------:R-:W-:-:S07]  /*0f70*/  IMAD R0, R11, 0x800000, R0 ;  /* 0x008000000b007824 */ /* 0x000fce00078e0200 */
.L_x_18:
[----:B------:R-:W-:Y:S05]  /*0f80*/  BSYNC.RECONVERGENT B2 ;  /* 0x0000000000027941 */ /* 0x000fea0003800200 */
.L_x_15:
[----:B------:R-:W-:Y:S05]  /*0f90*/  BRA `(.L_x_19) ;  /* 0x0000000000207947 */ /* 0x000fea0003800000 */
.L_x_14:
[----:B------:R-:W-:-:S04]  /*0fa0*/  LOP3.LUT R0, R14, 0x80000000, R13, 0x48, !PT ;  /* 0x800000000e007812 */ /* 0x000fc800078e480d */
[----:B------:R-:W-:Y:S01]  /*0fb0*/  LOP3.LUT R0, R0, 0x7f800000, RZ, 0xfc, !PT ;  /* 0x7f80000000007812 */ /* 0x000fe200078efcff */
[----:B------:R-:W-:Y:S06]  /*0fc0*/  BRA `(.L_x_19) ;  /* 0x0000000000147947 */ /* 0x000fec0003800000 */
.L_x_13:
[----:B------:R-:W-:Y:S01]  /*0fd0*/  LOP3.LUT R0, R14, 0x80000000, R13, 0x48, !PT ;  /* 0x800000000e007812 */ /* 0x000fe200078e480d */
[----:B------:R-:W-:Y:S06]  /*0fe0*/  BRA `(.L_x_19) ;  /* 0x00000000000c7947 */ /* 0x000fec0003800000 */
.L_x_12:
[----:B------:R-:W0:Y:S01]  /*0ff0*/  MUFU.RSQ R0, -QNAN ;  /* 0xffc0000000007908 */ /* 0x000e220000001400 */
[----:B------:R-:W-:Y:S05]  /*1000*/  BRA `(.L_x_19) ;  /* 0x0000000000047947 */ /* 0x000fea0003800000 */
.L_x_11:
[----:B------:R-:W-:-:S07]  /*1010*/  FADD.FTZ R0, R0, R3 ;  /* 0x0000000300007221 */ /* 0x000fce0000010000 */
.L_x_19:
[----:B------:R-:W-:Y:S05]  /*1020*/  BSYNC.RECONVERGENT B1 ;  /* 0x0000000000017941 */ /* 0x000fea0003800200 */
.L_x_9:
[----:B------:R-:W-:-:S04]  /*1030*/  IMAD.MOV.U32 R11, RZ, RZ, 0x0 ;  /* 0x00000000ff0b7424 */ /* 0x000fc800078e00ff */
[----:B0-----:R-:W-:Y:S05]  /*1040*/  RET.REL.NODEC R10 `(_Z16softmaxBlockWarpPfS_ii) ;  /* 0xffffffec0aec7950 */ /* 0x001fea0003c3ffff */
.L_x_20:
[----:B------:R-:W-:-:S00]  /*1050*/  BRA `(.L_x_20) ;  /* 0xfffffffc00fc7947 */ /* 0x000fc0000383ffff */
[----:B------:R-:W-:-:S00]  /*1060*/  NOP ;  /* 0x0000000000007918 */ /* 0x000fc00000000000 */
        /* <DEDUP_REMOVED lines=9> */
.L_x_103:


//--------------------- .text._Z18softmaxBlockNormalPfS_ii --------------------------
	.section	.text._Z18softmaxBlockNormalPfS_ii,"ax",@progbits
	.align	128
        .global         _Z18softmaxBlockNormalPfS_ii
        .type           _Z18softmaxBlockNormalPfS_ii,@function
        .size           _Z18softmaxBlockNormalPfS_ii,(.L_x_104 - _Z18softmaxBlockNormalPfS_ii)
        .other          _Z18softmaxBlockNormalPfS_ii,@"STO_CUDA_ENTRY STV_DEFAULT"
_Z18softmaxBlockNormalPfS_ii:
.text._Z18softmaxBlockNormalPfS_ii:
        /* <DEDUP_REMOVED lines=18> */
.L_x_23:
[----:B------:R-:W-:-:S06]  /*0120*/  IMAD.WIDE R6, R11, 0x4, R4 ;  /* 0x000000040b067825 */ /* 0x000fcc00078e0204 */
[----:B------:R-:W2:Y:S01]  /*0130*/  LDG.E R6, desc[UR8][R6.64] ;  /* 0x0000000806067981 */ /* 0x000ea2000c1e1900 */
[----:B0-----:R-:W-:-:S05]  /*0140*/  IMAD.IADD R11, R0, 0x1, R11 ;  /* 0x00000001000b7824 */ /* 0x001fca00078e020b */
[----:B------:R-:W-:Y:S02]  /*0150*/  ISETP.GE.AND P0, PT, R11, R8, PT ;  /* 0x000000080b00720c */ /* 0x000fe40003f06270 */
[----:B--2---:R-:W-:-:S11]  /*0160*/  FMNMX R3, R6, R3, !PT ;  /* 0x0000000306037209 */ /* 0x004fd60007800000 */
[----:B------:R-:W-:Y:S05]  /*0170*/  @!P0 BRA `(.L_x_23) ;  /* 0xfffffffc00e88947 */ /* 0x000fea000383ffff */
.L_x_22:
[----:B------:R-:W-:Y:S05]  /*0180*/  BSYNC.RECONVERGENT B0 ;  /* 0x0000000000007941 */ /* 0x000fea0003800200 */
.L_x_21:
[----:B------:R-:W0:Y:S01]  /*0190*/  S2UR UR5, SR_CgaCtaId ;  /* 0x00000000000579c3 */ /* 0x000e220000008800 */
[----:B------:R-:W-:Y:S01]  /*01a0*/  UMOV UR4, 0x400 ;  /* 0x0000040000047882 */ /* 0x000fe20000000000 */
[----:B------:R-:W1:Y:S02]  /*01b0*/  LDCU UR6, c[0x0][0x360] ;  /* 0x00006c00ff0677ac */ /* 0x000e640008000800 */
[----:B-1----:R-:W-:Y:S02]  /*01c0*/  UISETP.GE.U32.AND UP0, UPT, UR6, 0x2, UPT ;  /* 0x000000020600788c */ /* 0x002fe4000bf06070 */
[----:B0-----:R-:W-:-:S06]  /*01d0*/  ULEA UR4, UR5, UR4, 0x18 ;  /* 0x0000000405047291 */ /* 0x001fcc000f8ec0ff */
[----:B------:R-:W-:-:S05]  /*01e0*/  LEA R0, R9, UR4, 0x2 ;  /* 0x0000000409007c11 */ /* 0x000fca000f8e10ff */
[----:B------:R0:W-:Y:S01]  /*01f0*/  STS [R0], R3 ;  /* 0x0000000300007388 */ /* 0x0001e20000000800 */
[----:B------:R-:W-:Y:S06]  /*0200*/  BAR.SYNC.DEFER_BLOCKING 0x0 ;  /* 0x0000000000007b1d */ /* 0x000fec0000010000 */
[----:B------:R-:W-:Y:S05]  /*0210*/  BRA.U !UP0, `(.L_x_24) ;  /* 0x0000000108307547 */ /* 0x000fea000b800000 */
[----:B0-----:R-:W-:-:S07]  /*0220*/  MOV R3, UR6 ;  /* 0x0000000600037c02 */ /* 0x001fce0008000f00 */
.L_x_25:
[----:B------:R-:W-:-:S04]  /*0230*/  SHF.R.U32.HI R8, RZ, 0x1, R3 ;  /* 0x00000001ff087819 */ /* 0x000fc80000011603 */
[----:B------:R-:W-:-:S13]  /*0240*/  ISETP.GE.U32.AND P0, PT, R9, R8, PT ;  /* 0x000000080900720c */ /* 0x000fda0003f06070 */
[----:B------:R-:W-:Y:S01]  /*0250*/  @!P0 IMAD R7, R8, 0x4, R0 ;  /* 0x0000000408078824 */ /* 0x000fe200078e0200 */
[----:B------:R-:W-:Y:S05]  /*0260*/  @!P0 LDS R6, [R0] ;  /* 0x0000000000068984 */ /* 0x000fea0000000800 */
[----:B------:R-:W0:Y:S02]  /*0270*/  @!P0 LDS R7, [R7] ;  /* 0x0000000007078984 */ /* 0x000e240000000800 */
[----:B0-----:R-:W-:-:S05]  /*0280*/  @!P0 FMNMX R11, R6, R7, !PT ;  /* 0x00000007060b8209 */ /* 0x001fca0007800000 */
[----:B------:R1:W-:Y:S01]  /*0290*/  @!P0 STS [R0], R11 ;  /* 0x0000000b00008388 */ /* 0x0003e20000000800 */
[----:B------:R-:W-:Y:S01]  /*02a0*/  BAR.SYNC.DEFER_BLOCKING 0x0 ;  /* 0x0000000000007b1d */ /* 0x000fe20000010000 */
[----:B------:R-:W-:Y:S01]  /*02b0*/  ISETP.GT.U32.AND P0, PT, R3, 0x3, PT ;  /* 0x000000030300780c */ /* 0x000fe20003f04070 */
[----:B------:R-:W-:-:S12]  /*02c0*/  IMAD.MOV.U32 R3, RZ, RZ, R8 ;  /* 0x000000ffff037224 */ /* 0x000fd800078e0008 */
[----:B-1----:R-:W-:Y:S05]  /*02d0*/  @P0 BRA `(.L_x_25) ;  /* 0xfffffffc00d40947 */ /* 0x002fea000383ffff */
.L_x_24:
[----:B------:R-:W1:Y:S01]  /*02e0*/  S2UR UR5, SR_CgaCtaId ;  /* 0x00000000000579c3 */ /* 0x000e620000008800 */
[----:B------:R-:W2:Y:S01]  /*02f0*/  LDCU UR7, c[0x0][0x394] ;  /* 0x00007280ff0777ac */ /* 0x000ea20008000800 */
[----:B------:R-:W-:Y:S01]  /*0300*/  BSSY.RECONVERGENT B0, `(.L_x_26) ;  /* 0x0000019000007945 */ /* 0x000fe20003800200 */
[----:B0-----:R-:W-:Y:S01]  /*0310*/  IMAD.MOV.U32 R3, RZ, RZ, RZ ;  /* 0x000000ffff037224 */ /* 0x001fe200078e00ff */
[----:B------:R-:W-:Y:S01]  /*0320*/  UMOV UR4, 0x400 ;  /* 0x0000040000047882 */ /* 0x000fe20000000000 */
[----:B--2---:R-:W-:Y:S01]  /*0330*/  ISETP.GE.AND P0, PT, R9, UR7, PT ;  /* 0x0000000709007c0c */ /* 0x004fe2000bf06270 */
[----:B-1----:R-:W-:-:S09]  /*0340*/  ULEA UR4, UR5, UR4, 0x18 ;  /* 0x0000000405047291 */ /* 0x002fd2000f8ec0ff */
[----:B------:R-:W0:Y:S03]  /*0350*/  LDS R8, [UR4] ;  /* 0x00000004ff087984 */ /* 0x000e260008000800 */
[----:B------:R-:W-:Y:S05]  /*0360*/  @P0 BRA `(.L_x_27) ;  /* 0x0000000000480947 */ /* 0x000fea0003800000 */
[----:B------:R-:W-:Y:S02]  /*0370*/  HFMA2 R3, -RZ, RZ, 0, 0 ;  /* 0x00000000ff037431 */ /* 0x000fe400000001ff */
[----:B------:R-:W-:-:S07]  /*0380*/  IMAD.MOV.U32 R11, RZ, RZ, R9 ;  /* 0x000000ffff0b7224 */ /* 0x000fce00078e0009 */
.L_x_28:
[----:B------:R-:W-:-:S06]  /*0390*/  IMAD.WIDE R6, R11, 0x4, R4 ;  /* 0x000000040b067825 */ /* 0x000fcc00078e0204 */
[----:B------:R-:W0:Y:S01]  /*03a0*/  LDG.E R7, desc[UR8][R6.64] ;  /* 0x0000000806077981 */ /* 0x000e22000c1e1900 */
[----:B------:R-:W-:Y:S01]  /*03b0*/  IMAD.MOV.U32 R13, RZ, RZ, 0x3bbb989d ;  /* 0x3bbb989dff0d7424 */ /* 0x000fe200078e00ff */
[----:B------:R-:W-:Y:S01]  /*03c0*/  IADD3 R11, PT, PT, R11, UR6, RZ ;  /* 0x000000060b0b7c10 */ /* 0x000fe2000fffe0ff */
[----:B------:R-:W-:-:S03]  /*03d0*/  IMAD.MOV.U32 R15, RZ, RZ, 0x437c0000 ;  /* 0x437c0000ff0f7424 */ /* 0x000fc600078e00ff */
[----:B------:R-:W-:Y:S01]  /*03e0*/  ISETP.GE.AND P0, PT, R11, UR7, PT ;  /* 0x000000070b007c0c */ /* 0x000fe2000bf06270 */
[----:B0-----:R-:W-:-:S04]  /*03f0*/  FADD R10, -R8, R7 ;  /* 0x00000007080a7221 */ /* 0x001fc80000000100 */
        /* <DEDUP_REMOVED lines=9> */
.L_x_27:
[----:B------:R-:W-:Y:S05]  /*0490*/  BSYNC.RECONVERGENT B0 ;  /* 0x0000000000007941 */ /* 0x000fea0003800200 */
.L_x_26:
[----:B------:R1:W-:Y:S01]  /*04a0*/  STS [R0], R3 ;  /* 0x0000000300007388 */ /* 0x0003e20000000800 */
[----:B------:R-:W-:Y:S01]  /*04b0*/  UISETP.GE.U32.AND UP0, UPT, UR6, 0x2, UPT ;  /* 0x000000020600788c */ /* 0x000fe2000bf06070 */
[----:B------:R-:W-:Y:S08]  /*04c0*/  BAR.SYNC.DEFER_BLOCKING 0x0 ;  /* 0x0000000000007b1d */ /* 0x000ff00000010000 */
[----:B-1----:R-:W-:Y:S05]  /*04d0*/  BRA.U !UP0, `(.L_x_29) ;  /* 0x0000000108307547 */ /* 0x002fea000b800000 */
[----:B------:R-:W-:-:S07]  /*04e0*/  IMAD.U32 R3, RZ, RZ, UR6 ;  /* 0x00000006ff037e24 */ /* 0x000fce000f8e00ff */
.L_x_30:
[----:B------:R-:W-:-:S04]  /*04f0*/  SHF.R.U32.HI R10, RZ, 0x1, R3 ;  /* 0x00000001ff0a7819 */ /* 0x000fc80000011603 */
[----:B------:R-:W-:-:S13]  /*0500*/  ISETP.GE.U32.AND P0, PT, R9, R10, PT ;  /* 0x0000000a0900720c */ /* 0x000fda0003f06070 */
[----:B------:R-:W-:Y:S01]  /*0510*/  @!P0 IMAD R7, R10, 0x4, R0 ;  /* 0x000000040a078824 */ /* 0x000fe200078e0200 */
[----:B------:R-:W-:Y:S05]  /*0520*/  @!P0 LDS R6, [R0] ;  /* 0x0000000000068984 */ /* 0x000fea0000000800 */
[----:B------:R-:W1:Y:S02]  /*0530*/  @!P0 LDS R7, [R7] ;  /* 0x0000000007078984 */ /* 0x000e640000000800 */
[----:B-1----:R-:W-:-:S05]  /*0540*/  @!P0 FADD R11, R6, R7 ;  /* 0x00000007060b8221 */ /* 0x002fca0000000000 */
[----:B------:R1:W-:Y:S01]  /*0550*/  @!P0 STS [R0], R11 ;  /* 0x0000000b00008388 */ /* 0x0003e20000000800 */
[----:B------:R-:W-:Y:S01]  /*0560*/  BAR.SYNC.DEFER_BLOCKING 0x0 ;  /* 0x0000000000007b1d */ /* 0x000fe20000010000 */
[----:B------:R-:W-:Y:S02]  /*0570*/  ISETP.GT.U32.AND P0, PT, R3, 0x3, PT ;  /* 0x000000030300780c */ /* 0x000fe40003f04070 */
[----:B------:R-:W-:-:S11]  /*0580*/  MOV R3, R10 ;  /* 0x0000000a00037202 */ /* 0x000fd60000000f00 */
[----:B-1----:R-:W-:Y:S05]  /*0590*/  @P0 BRA `(.L_x_30) ;  /* 0xfffffffc00d40947 */ /* 0x002fea000383ffff */
.L_x_29:
[----:B------:R-:W1:Y:S02]  /*05a0*/  LDCU UR4, c[0x0][0x394] ;  /* 0x00007280ff0477ac */ /* 0x000e640008000800 */
[----:B-1----:R-:W-:-:S13]  /*05b0*/  ISETP.GE.AND P0, PT, R9, UR4, PT ;  /* 0x0000000409007c0c */ /* 0x002fda000bf06270 */
[----:B------:R-:W-:Y:S05]  /*05c0*/  @P0 EXIT ;  /* 0x000000000000094d */ /* 0x000fea0003800000 */
[----:B------:R-:W1:Y:S01]  /*05d0*/  S2UR UR5, SR_CgaCtaId ;  /* 0x00000000000579c3 */ /* 0x000e620000008800 */
[----:B------:R-:W-:-:S07]  /*05e0*/  UMOV UR4, 0x400 ;  /* 0x0000040000047882 */ /* 0x000fce0000000000 */
[----:B------:R-:W2:Y:S01]  /*05f0*/  LDC.64 R6, c[0x0][0x388] ;  /* 0x0000e200ff067b82 */ /* 0x000ea20000000a00 */
[----:B-1----:R-:W-:-:S09]  /*0600*/  ULEA UR4, UR5, UR4, 0x18 ;  /* 0x0000000405047291 */ /* 0x002fd2000f8ec0ff */
[----:B------:R-:W1:Y:S02]  /*0610*/  LDS R3, [UR4] ;  /* 0x00000004ff037984 */ /* 0x000e640008000800 */
[----:B------:R-:W3:Y:S02]  /*0620*/  LDCU UR4, c[0x0][0x394] ;  /* 0x00007280ff0477ac */ /* 0x000ee40008000800 */
.L_x_33:
[----:B----4-:R-:W-:-:S06]  /*0630*/  IMAD.WIDE R10, R9, 0x4, R4 ;  /* 0x00000004090a7825 */ /* 0x010fcc00078e0204 */
[----:B------:R-:W0:Y:S01]  /*0640*/  LDG.E R11, desc[UR8][R10.64] ;  /* 0x000000080a0b7981 */ /* 0x000e22000c1e1900 */
[----:B------:R-:W-:Y:S01]  /*0650*/  IMAD.MOV.U32 R13, RZ, RZ, 0x3bbb989d ;  /* 0x3bbb989dff0d7424 */ /* 0x000fe200078e00ff */
[----:B-1----:R-:W1:Y:S01]  /*0660*/  MUFU.RCP R14, R3 ;  /* 0x00000003000e7308 */ /* 0x002e620000001000 */
[----:B------:R-:W-:Y:S01]  /*0670*/  IMAD.MOV.U32 R15, RZ, RZ, 0x437c0000 ;  /* 0x437c0000ff0f7424 */ /* 0x000fe200078e00ff */
[----:B------:R-:W-:Y:S01]  /*0680*/  BSSY.RECONVERGENT B0, `(.L_x_31) ;  /* 0x0000014000007945 */ /* 0x000fe20003800200 */
[----:B0-----:R-:W-:Y:S01]  /*0690*/  FADD R0, -R8, R11 ;  /* 0x0000000b08007221 */ /* 0x001fe20000000100 */
[----:B-1----:R-:W-:-:S03]  /*06a0*/  FFMA R11, -R3, R14, 1 ;  /* 0x3f800000030b7423 */ /* 0x002fc6000000010e */
[----:B------:R-:W-:Y:S01]  /*06b0*/  FFMA.SAT R12, R0, R13, 0.5 ;  /* 0x3f000000000c7423 */ /* 0x000fe2000000200d */
[----:B------:R-:W-:-:S03]  /*06c0*/  FFMA R11, R14, R11, R14 ;  /* 0x0000000b0e0b7223 */ /* 0x000fc6000000000e */
[----:B------:R-:W-:-:S04]  /*06d0*/  FFMA.RM R12, R12, R15, 12582913 ;  /* 0x4b4000010c0c7423 */ /* 0x000fc8000000400f */
[----:B------:R-:W-:-:S04]  /*06e0*/  FADD R13, R12, -12583039 ;  /* 0xcb40007f0c0d7421 */ /* 0x000fc80000000000 */
[----:B------:R-:W-:-:S04]  /*06f0*/  FFMA R13, R0, 1.4426950216293334961, -R13 ;  /* 0x3fb8aa3b000d7823 */ /* 0x000fc8000000080d */
[----:B------:R-:W-:Y:S01]  /*0700*/  FFMA R13, R0, 1.925963033500011079e-08, R13 ;  /* 0x32a57060000d7823 */ /* 0x000fe2000000000d */
[----:B------:R-:W-:-:S05]  /*0710*/  IMAD.SHL.U32 R0, R12, 0x800000, RZ ;  /* 0x008000000c007824 */ /* 0x000fca00078e00ff */
[----:B------:R-:W0:Y:S02]  /*0720*/  MUFU.EX2 R13, R13 ;  /* 0x0000000d000d7308 */ /* 0x000e240000000800 */
[----:B0-----:R-:W-:-:S06]  /*0730*/  FMUL R0, R0, R13 ;  /* 0x0000000d00007220 */ /* 0x001fcc0000400000 */
[----:B------:R-:W0:Y:S01]  /*0740*/  FCHK P0, R0, R3 ;  /* 0x0000000300007302 */ /* 0x000e220000000000 */
[----:B------:R-:W-:-:S04]  /*0750*/  FFMA R10, R0, R11, RZ ;  /* 0x0000000b000a7223 */ /* 0x000fc800000000ff */
[----:B------:R-:W-:-:S04]  /*0760*/  FFMA R12, -R3, R10, R0 ;  /* 0x0000000a030c7223 */ /* 0x000fc80000000100 */
[----:B------:R-:W-:Y:S01]  /*0770*/  FFMA R15, R11, R12, R10 ;  /* 0x0000000c0b0f7223 */ /* 0x000fe2000000000a */
[----:B0-----:R-:W-:Y:S06]  /*0780*/  @!P0 BRA `(.L_x_32) ;  /* 0x00000000000c8947 */ /* 0x001fec0003800000 */
[----:B------:R-:W-:-:S07]  /*0790*/  MOV R10, 0x7b0 ;  /* 0x000007b0000a7802 */ /* 0x000fce0000000f00 */
[----:B--23--:R-:W-:Y:S05]  /*07a0*/  CALL.REL.NOINC `($__internal_1_$__cuda_sm3x_div_rn_noftz_f32_slowpath) ;  /* 0x0000000000247944 */ /* 0x00cfea0003c00000 */
[----:B------:R-:W-:-:S07]  /*07b0*/  MOV R15, R0 ;  /* 0x00000000000f7202 */ /* 0x000fce0000000f00 */
.L_x_32:
[----:B---3--:R-:W-:Y:S05]  /*07c0*/  BSYNC.RECONVERGENT B0 ;  /* 0x0000000000007941 */ /* 0x008fea0003800200 */
.L_x_31:
[----:B------:R-:W-:Y:S02]  /*07d0*/  IMAD.IADD R11, R2, 0x1, R9 ;  /* 0x00000001020b7824 */ /* 0x000fe400078e0209 */
[----:B------:R-:W-:Y:S02]  /*07e0*/  VIADD R9, R9, UR6 ;  /* 0x0000000609097c36 */ /* 0x000fe40008000000 */
[----:B--2---:R-:W-:-:S03]  /*07f0*/  IMAD.WIDE R10, R11, 0x4, R6 ;  /* 0x000000040b0a7825 */ /* 0x004fc600078e0206 */
[----:B------:R-:W-:Y:S02]  /*0800*/  ISETP.GE.AND P0, PT, R9, UR4, PT ;  /* 0x0000000409007c0c */ /* 0x000fe4000bf06270 */
[----:B------:R4:W-:Y:S11]  /*0810*/  STG.E desc[UR8][R10.64], R15 ;  /* 0x0000000f0a007986 */ /* 0x0009f6000c101908 */
[----:B------:R-:W-:Y:S05]  /*0820*/  @!P0 BRA `(.L_x_33) ;  /* 0xfffffffc00808947 */ /* 0x000fea000383ffff */
[----:B------:R-:W-:Y:S05]  /*0830*/  EXIT ;  /* 0x000000000000794d */ /* 0x000fea0003800000 */
        .weak           $__internal_1_$__cuda_sm3x_div_rn_noftz_f32_slowpath
        .type           $__internal_1_$__cuda_sm3x_div_rn_noftz_f32_slowpath,@function
        .size           $__internal_1_$__cuda_sm3x_div_rn_noftz_f32_slowpath,(.L_x_104 - $__internal_1_$__cuda_sm3x_div_rn_noftz_f32_slowpath)
$__internal_1_$__cuda_sm3x_div_rn_noftz_f32_slowpath:
        /* <DEDUP_REMOVED lines=31> */
[----:B------:R-:W-:Y:S01]  /*0a30*/  @P0 MOV R11, RZ ;  /* 0x000000ff000b0202 */ /* 0x000fe20000000f00 */
[----:B------:R-:W-:Y:S02]  /*0a40*/  @!P0 IMAD.MOV.U32 R11, RZ, RZ, -0x40 ;  /* 0xffffffc0ff0b8424 */ /* 0x000fe400078e00ff */
[----:B------:R-:W-:Y:S01]  /*0a50*/  @!P0 FFMA R13, R0, 1.84467440737095516160e+19, RZ ;  /* 0x5f800000000d8823 */ /* 0x000fe200000000ff */
[----:B------:R-:W-:Y:S01]  /*0a60*/  @!P1 FFMA R14, R3, 1.84467440737095516160e+19, RZ ;  /* 0x5f800000030e9823 */ /* 0x000fe200000000ff */
[----:B------:R-:W-:-:S07]  /*0a70*/  @!P1 VIADD R11, R11, 0x40 ;  /* 0x000000400b0b9836 */ /* 0x000fce0000000000 */
.L_x_35:
[----:B------:R-:W-:Y:S01]  /*0a80*/  LEA R15, R12, 0xc0800000, 0x17 ;  /* 0xc08000000c0f7811 */ /* 0x000fe200078eb8ff */
[----:B------:R-:W-:Y:S04]  /*0a90*/  BSSY.RECONVERGENT B2, `(.L_x_40) ;  /* 0x0000036000027945 */ /* 0x000fe80003800200 */
[----:B------:R-:W-:Y:S01]  /*0aa0*/  IMAD.IADD R15, R14, 0x1, -R15 ;  /* 0x000000010e0f7824 */ /* 0x000fe200078e0a0f */
[----:B------:R-:W-:-:S03]  /*0ab0*/  IADD3 R14, PT, PT, R18, -0x7f, RZ ;  /* 0xffffff81120e7810 */ /* 0x000fc60007ffe0ff */
        /* <DEDUP_REMOVED lines=13> */
[----:B------:R-:W-:-:S05]  /*0b90*/  LOP3.LUT R12, R12, 0xff, RZ, 0xc0, !PT ;  /* 0x000000ff0c0c7812 */ /* 0x000fca00078ec0ff */
[----:B------:R-:W-:-:S04]  /*0ba0*/  IMAD.IADD R15, R12, 0x1, R11 ;  /* 0x000000010c0f7824 */ /* 0x000fc800078e020b */
        /* <DEDUP_REMOVED lines=11> */
[C---:B------:R-:W-:Y:S01]  /*0c60*/  IADD3 R14, PT, PT, R15.reuse, 0x20, RZ ;  /* 0x000000200f0e7810 */ /* 0x040fe20007ffe0ff */
[CCC-:B------:R-:W-:Y:S01]  /*0c70*/  FFMA.RM R12, R18.reuse, R16.reuse, R19.reuse ;  /* 0x00000010120c7223 */ /* 0x1c0fe20000004013 */
[----:B------:R-:W-:Y:S02]  /*0c80*/  ISETP.NE.AND P2, PT, R15, RZ, PT ;  /* 0x000000ff0f00720c */ /* 0x000fe40003f45270 */
[----:B------:R-:W-:Y:S01]  /*0c90*/  LOP3.LUT R13, R11, 0x7fffff, RZ, 0xc0, !PT ;  /* 0x007fffff0b0d7812 */ /* 0x000fe200078ec0ff */
[----:B------:R-:W-:Y:S01]  /*0ca0*/  FFMA.RP R11, R18, R16, R19 ;  /* 0x00000010120b7223 */ /* 0x000fe20000008013 */
[----:B------:R-:W-:Y:S01]  /*0cb0*/  ISETP.NE.AND P1, PT, R15, RZ, PT ;  /* 0x000000ff0f00720c */ /* 0x000fe20003f25270 */
[----:B------:R-:W-:Y:S01]  /*0cc0*/  IMAD.MOV R15, RZ, RZ, -R15 ;  /* 0x000000ffff0f7224 */ /* 0x000fe200078e0a0f */
[----:B------:R-:W-:Y:S02]  /*0cd0*/  LOP3.LUT R13, R13, 0x800000, RZ, 0xfc, !PT ;  /* 0x008000000d0d7812 */ /* 0x000fe400078efcff */
[----:B------:R-:W-:-:S02]  /*0ce0*/  FSETP.NEU.FTZ.AND P0, PT, R11, R12, PT ;  /* 0x0000000c0b00720b */ /* 0x000fc40003f1d000 */
[----:B------:R-:W-:Y:S02]  /*0cf0*/  SHF.L.U32 R14, R13, R14, RZ ;  /* 0x0000000e0d0e7219 */ /* 0x000fe400000006ff */
[----:B------:R-:W-:Y:S02]  /*0d00*/  SEL R12, R15, RZ, P2 ;  /* 0x000000ff0f0c7207 */ /* 0x000fe40001000000 */
[----:B------:R-:W-:Y:S02]  /*0d10*/  ISETP.NE.AND P1, PT, R14, RZ, P1 ;  /* 0x000000ff0e00720c */ /* 0x000fe40000f25270 */
[----:B------:R-:W-:Y:S02]  /*0d20*/  SHF.R.U32.HI R12, RZ, R12, R13 ;  /* 0x0000000cff0c7219 */ /* 0x000fe4000001160d */
[----:B------:R-:W-:Y:S02]  /*0d30*/  PLOP3.LUT P0, PT, P0, P1, PT, 0xf8, 0x8f ;  /* 0x00000000008f781c */ /* 0x000fe40000703f70 */
[----:B------:R-:W-:-:S02]  /*0d40*/  SHF.R.U32.HI R14, RZ, 0x1, R12 ;  /* 0x00000001ff0e7819 */ /* 0x000fc4000001160c */
[----:B------:R-:W-:-:S04]  /*0d50*/  SEL R11, RZ, 0x1, !P0 ;  /* 0x00000001ff0b7807 */ /* 0x000fc80004000000 */
[----:B------:R-:W-:-:S04]  /*0d60*/  LOP3.LUT R11, R11, 0x1, R14, 0xf8, !PT ;  /* 0x000000010b0b7812 */ /* 0x000fc800078ef80e */
[----:B------:R-:W-:-:S05]  /*0d70*/  LOP3.LUT R11, R11, R12, RZ, 0xc0, !PT ;  /* 0x0000000c0b0b7212 */ /* 0x000fca00078ec0ff */
[----:B------:R-:W-:-:S05]  /*0d80*/  IMAD.IADD R11, R14, 0x1, R11 ;  /* 0x000000010e0b7824 */ /* 0x000fca00078e020b */
[----:B------:R-:W-:Y:S01]  /*0d90*/  LOP3.LUT R0, R11, R0, RZ, 0xfc, !PT ;  /* 0x000000000b007212 */ /* 0x000fe200078efcff */
[----:B------:R-:W-:Y:S06]  /*0da0*/  BRA `(.L_x_43) ;  /* 0x0000000000107947 */ /* 0x000fec0003800000 */
.L_x_42:
[----:B------:R-:W-:-:S04]  /*0db0*/  LOP3.LUT R0, R0, 0x80000000, RZ, 0xc0, !PT ;  /* 0x8000000000007812 */ /* 0x000fc800078ec0ff */
[----:B------:R-:W-:Y:S01]  /*0dc0*/  LOP3.LUT R0, R0, 0x7f800000, RZ, 0xfc, !PT ;  /* 0x7f80000000007812 */ /* 0x000fe200078efcff */
[----:B------:R-:W-:Y:S06]  /*0dd0*/  BRA `(.L_x_43) ;  /* 0x0000000000047947 */ /* 0x000fec0003800000 */
.L_x_41:
[----:B------:R-:W-:-:S07]  /*0de0*/  LEA R0, R11, R0, 0x17 ;  /* 0x000000000b007211 */ /* 0x000fce00078eb8ff */
.L_x_43:
[----:B------:R-:W-:Y:S05]  /*0df0*/  BSYNC.RECONVERGENT B2 ;  /* 0x0000000000027941 */ /* 0x000fea0003800200 */
.L_x_40:
[----:B------:R-:W-:Y:S05]  /*0e00*/  BRA `(.L_x_44) ;  /* 0x0000000000207947 */ /* 0x000fea0003800000 */
.L_x_39:
[----:B------:R-:W-:-:S04]  /*0e10*/  LOP3.LUT R0, R14, 0x80000000, R13, 0x48, !PT ;  /* 0x800000000e007812 */ /* 0x000fc800078e480d */
[----:B------:R-:W-:Y:S01]  /*0e20*/  LOP3.LUT R0, R0, 0x7f800000, RZ, 0xfc, !PT ;  /* 0x7f80000000007812 */ /* 0x000fe200078efcff */
[----:B------:R-:W-:Y:S06]  /*0e30*/  BRA `(.L_x_44) ;  /* 0x0000000000147947 */ /* 0x000fec0003800000 */
.L_x_38:
[----:B------:R-:W-:Y:S01]  /*0e40*/  LOP3.LUT R0, R14, 0x80000000, R13, 0x48, !PT ;  /* 0x800000000e007812 */ /* 0x000fe200078e480d */
[----:B------:R-:W-:Y:S06]  /*0e50*/  BRA `(.L_x_44) ;  /* 0x00000000000c7947 */ /* 0x000fec0003800000 */
.L_x_37:
[----:B------:R-:W0:Y:S01]  /*0e60*/  MUFU.RSQ R0, -QNAN ;  /* 0xffc0000000007908 */ /* 0x000e220000001400 */
[----:B------:R-:W-:Y:S05]  /*0e70*/  BRA `(.L_x_44) ;  /* 0x0000000000047947 */ /* 0x000fea0003800000 */
.L_x_36:
[----:B------:R-:W-:-:S07]  /*0e80*/  FADD.FTZ R0, R0, R3 ;  /* 0x0000000300007221 */ /* 0x000fce0000010000 */
.L_x_44:
[----:B------:R-:W-:Y:S05]  /*0e90*/  BSYNC.RECONVERGENT B1 ;  /* 0x0000000000017941 */ /* 0x000fea0003800200 */
.L_x_34:
[----:B------:R-:W-:-:S04]  /*0ea0*/  IMAD.MOV.U32 R11, RZ, RZ, 0x0 ;  /* 0x00000000ff0b7424 */ /* 0x000fc800078e00ff */
[----:B0-----:R-:W-:Y:S05]  /*0eb0*/  RET.REL.NODEC R10 `(_Z18softmaxBlockNormalPfS_ii) ;  /* 0xfffffff00a507950 */ /* 0x001fea0003c3ffff */
.L_x_45:
        /* <DEDUP_REMOVED lines=12> */
.L_x_104:


//--------------------- .text._Z13softmaxThreadPfS_ii --------------------------
	.section	.text._Z13softmaxThreadPfS_ii,"ax",@progbits
	.align	128
        .global         _Z13softmaxThreadPfS_ii
        .type           _Z13softmaxThreadPfS_ii,@function
        .size           _Z13softmaxThreadPfS_ii,(.L_x_105 - _Z13softmaxThreadPfS_ii)
        .other          _Z13softmaxThreadPfS_ii,@"STO_CUDA_ENTRY STV_DEFAULT"
_Z13softmaxThreadPfS_ii:
.text._Z13softmaxThreadPfS_ii:
[----:B------:R-:W-:Y:S01]  /*0000*/  LDC R1, c[0x0][0x37c] ;  /* 0x0000df00ff017b82 */ /* 0x000fe20000000800 */
[----:B------:R-:W0:Y:S07]  /*0010*/  S2R R0, SR_TID.X ;  /* 0x0000000000007919 */ /* 0x000e2e0000002100 */
[----:B------:R-:W0:Y:S01]  /*0020*/  S2UR UR4, SR_CTAID.X ;  /* 0x00000000000479c3 */ /* 0x000e220000002500 */
[----:B------:R-:W1:Y:S07]  /*0030*/  LDCU UR5, c[0x0][0x390] ;  /* 0x00007200ff0577ac */ /* 0x000e6e0008000800 */
[----:B------:R-:W0:Y:S02]  /*0040*/  LDC R9, c[0x0][0x360] ;  /* 0x0000d800ff097b82 */ /* 0x000e240000000800 */
[----:B0-----:R-:W-:-:S05]  /*0050*/  IMAD R9, R9, UR4, R0 ;  /* 0x0000000409097c24 */ /* 0x001fca000f8e0200 */
[----:B-1----:R-:W-:-:S13]  /*0060*/  ISETP.GE.AND P0, PT, R9, UR5, PT ;  /* 0x0000000509007c0c */ /* 0x002fda000bf06270 */
[----:B------:R-:W-:Y:S05]  /*0070*/  @P0 EXIT ;  /* 0x000000000000094d */ /* 0x000fea0003800000 */
[----:B------:R-:W0:Y:S01]  /*0080*/  LDCU UR4, c[0x0][0x394] ;  /* 0x00007280ff0477ac */ /* 0x000e220008000800 */
[----:B------:R-:W-:Y:S01]  /*0090*/  HFMA2 R10, -RZ, RZ, 0, 0 ;  /* 0x00000000ff0a7431 */ /* 0x000fe200000001ff */
[----:B------:R-:W1:Y:S01]  /*00a0*/  LDCU.64 UR6, c[0x0][0x380] ;  /* 0x00007000ff0677ac */ /* 0x000e620008000a00 */
[----:B------:R-:W2:Y:S01]  /*00b0*/  LDCU.64 UR8, c[0x0][0x358] ;  /* 0x00006b00ff0877ac */ /* 0x000ea20008000a00 */
[----:B0-----:R-:W-:Y:S01]  /*00c0*/  IMAD R9, R9, UR4, RZ ;  /* 0x0000000409097c24 */ /* 0x001fe2000f8e02ff */
[----:B------:R-:W-:-:S03]  /*00d0*/  UISETP.GE.AND UP0, UPT, UR4, 0x1, UPT ;  /* 0x000000010400788c */ /* 0x000fc6000bf06270 */
[----:B------:R-:W-:-:S03]  /*00e0*/  IMAD.WIDE R4, R9, 0x4, RZ ;  /* 0x0000000409047825 */ /* 0x000fc600078e02ff */
[----:B-1----:R-:W-:-:S04]  /*00f0*/  IADD3 R2, P0, PT, R4, UR6, RZ ;  /* 0x0000000604027c10 */ /* 0x002fc8000ff1e0ff */
[----:B------:R-:W-:Y:S01]  /*0100*/  IADD3.X R3, PT, PT, R5, UR7, RZ, P0, !PT ;  /* 0x0000000705037c10 */ /* 0x000fe200087fe4ff */
[----:B--2---:R-:W-:Y:S08]  /*0110*/  BRA.U !UP0, `(.L_x_46) ;  /* 0x0000000508687547 */ /* 0x004ff0000b800000 */
[----:B------:R-:W-:Y:S01]  /*0120*/  UISETP.GE.U32.AND UP1, UPT, UR4, 0x10, UPT ;  /* 0x000000100400788c */ /* 0x000fe2000bf26070 */
[----:B------:R-:W-:Y:S01]  /*0130*/  CS2R R10, SRZ ;  /* 0x00000000000a7805 */ /* 0x000fe2000001ff00 */
[----:B------:R-:W-:-:S04]  /*0140*/  ULOP3.LUT UR5, UR4, 0xf, URZ, 0xc0, !UPT ;  /* 0x0000000f04057892 */ /* 0x000fc8000f8ec0ff */
[----:B------:R-:W-:-:S03]  /*0150*/  UISETP.NE.AND UP0, UPT, UR5, URZ, UPT ;  /* 0x000000ff0500728c */ /* 0x000fc6000bf05270 */
[----:B------:R-:W-:Y:S08]  /*0160*/  BRA.U !UP1, `(.L_x_47) ;  /* 0x0000000109947547 */ /* 0x000ff0000b800000 */
[----:B------:R-:W-:Y:S01]  /*0170*/  ULOP3.LUT UR4, UR4, 0x7ffffff0, URZ, 0xc0, !UPT ;  /* 0x7ffffff004047892 */ /* 0x000fe2000f8ec0ff */
[----:B------:R-:W-:Y:S02]  /*0180*/  IADD3 R12, P0, PT, R2, 0x20, RZ ;  /* 0x00000020020c7810 */ /* 0x000fe40007f1e0ff */
[----:B------:R-:W-:Y:S01]  /*0190*/  MOV R10, RZ ;  /* 0x000000ff000a7202 */ /* 0x000fe20000000f00 */
[----:B------:R-:W-:Y:S01]  /*01a0*/  UIADD3 UR6, UPT, UPT, -UR4, URZ, URZ ;  /* 0x000000ff04067290 */ /* 0x000fe2000fffe1ff */
[----:B------:R-:W-:Y:S02]  /*01b0*/  IADD3.X R13, PT, PT, RZ, R3, RZ, P0, !PT ;  /* 0x00000003ff0d7210 */ /* 0x000fe400007fe4ff */
[----:B------:R-:W-:-:S09]  /*01c0*/  MOV R11, UR4 ;  /* 0x00000004000b7c02 */ /* 0x000fd20008000f00 */
.L_x_48:
[----:B------:R-:W-:Y:S02]  /*01d0*/  MOV R6, R12 ;  /* 0x0000000c00067202 */ /* 0x000fe40000000f00 */
[----:B------:R-:W-:-:S05]  /*01e0*/  MOV R7, R13 ;  /* 0x0000000d00077202 */ /* 0x000fca0000000f00 */
[----:B------:R-:W2:Y:S04]  /*01f0*/  LDG.E R17, desc[UR8][R6.64+-0x20] ;  /* 0xffffe00806117981 */ /* 0x000ea8000c1e1900 */
[----:B------:R-:W2:Y:S04]  /*0200*/  LDG.E R12, desc[UR8][R6.64+-0x1c] ;  /* 0xffffe408060c7981 */ /* 0x000ea8000c1e1900 */
[----:B------:R-:W3:Y:S04]  /*0210*/  LDG.E R19, desc[UR8][R6.64+-0x18] ;  /* 0xffffe80806137981 */ /* 0x000ee8000c1e1900 */
[----:B------:R-:W3:Y:S04]  /*0220*/  LDG.E R14, desc[UR8][R6.64+-0x14] ;  /* 0xffffec08060e7981 */ /* 0x000ee8000c1e1900 */
[----:B------:R-:W4:Y:S04]  /*0230*/  LDG.E R21, desc[UR8][R6.64+-0x10] ;  /* 0xfffff00806157981 */ /* 0x000f28000c1e1900 */
[----:B------:R-:W4:Y:S04]  /*0240*/  LDG.E R16, desc[UR8][R6.64+-0xc] ;  /* 0xfffff40806107981 */ /* 0x000f28000c1e1900 */
[----:B------:R-:W5:Y:S04]  /*0250*/  LDG.E R23, desc[UR8][R6.64+-0x8] ;  /* 0xfffff80806177981 */ /* 0x000f68000c1e1900 */
[----:B------:R-:W5:Y:S04]  /*0260*/  LDG.E R18, desc[UR8][R6.64+-0x4] ;  /* 0xfffffc0806127981 */ /* 0x000f68000c1e1900 */
[----:B------:R-:W5:Y:S04]  /*0270*/  LDG.E R25, desc[UR8][R6.64] ;  /* 0x0000000806197981 */ /* 0x000f68000c1e1900 */
[----:B------:R-:W5:Y:S04]  /*0280*/  LDG.E R20, desc[UR8][R6.64+0x4] ;  /* 0x0000040806147981 */ /* 0x000f68000c1e1900 */
[----:B------:R-:W5:Y:S04]  /*0290*/  LDG.E R8, desc[UR8][R6.64+0x8] ;  /* 0x0000080806087981 */ /* 0x000f68000c1e1900 */
[----:B------:R-:W5:Y:S04]  /*02a0*/  LDG.E R15, desc[UR8][R6.64+0xc] ;  /* 0x00000c08060f7981 */ /* 0x000f68000c1e1900 */
[----:B------:R-:W5:Y:S04]  /*02b0*/  LDG.E R13, desc[UR8][R6.64+0x10] ;  /* 0x00001008060d7981 */ /* 0x000f68000c1e1900 */
[----:B------:R-:W5:Y:S01]  /*02c0*/  LDG.E R0, desc[UR8][R6.64+0x14] ;  /* 0x0000140806007981 */ /* 0x000f62000c1e1900 */
[----:B--2---:R-:W-:-:S03]  /*02d0*/  FMNMX3 R12, R17, R10, R12, !PT ;  /* 0x0000000a110c7276 */ /* 0x004fc6000780000c */
[----:B------:R-:W2:Y:S04]  /*02e0*/  LDG.E R10, desc[UR8][R6.64+0x18] ;  /* 0x00001808060a7981 */ /* 0x000ea8000c1e1900 */
[----:B------:R-:W2:Y:S01]  /*02f0*/  LDG.E R17, desc[UR8][R6.64+0x1c] ;  /* 0x00001c0806117981 */ /* 0x000ea2000c1e1900 */
[----:B------:R-:W-:Y:S01]  /*0300*/  UIADD3 UR6, UPT, UPT, UR6, 0x10, URZ ;  /* 0x0000001006067890 */ /* 0x000fe2000fffe0ff */
[----:B---3--:R-:W-:-:S03]  /*0310*/  FMNMX3 R12, R19, R12, R14, !PT ;  /* 0x0000000c130c7276 */ /* 0x008fc6000780000e */
[----:B------:R-:W-:Y:S01]  /*0320*/  UISETP.NE.AND UP1, UPT, UR6, URZ, UPT ;  /* 0x000000ff0600728c */ /* 0x000fe2000bf25270 */
[----:B----4-:R-:W-:-:S04]  /*0330*/  FMNMX3 R12, R21, R12, R16, !PT ;  /* 0x0000000c150c7276 */ /* 0x010fc80007800010 */
[----:B-----5:R-:W-:-:S04]  /*0340*/  FMNMX3 R12, R23, R12, R18, !PT ;  /* 0x0000000c170c7276 */ /* 0x020fc80007800012 */
[----:B------:R-:W-:-:S04]  /*0350*/  FMNMX3 R12, R25, R12, R20, !PT ;  /* 0x0000000c190c7276 */ /* 0x000fc80007800014 */
[----:B------:R-:W-:Y:S02]  /*0360*/  FMNMX3 R8, R8, R12, R15, !PT ;  /* 0x0000000c08087276 */ /* 0x000fe4000780000f */
[----:B------:R-:W-:Y:S02]  /*0370*/  IADD3 R12, P0, PT, R6, 0x40, RZ ;  /* 0x00000040060c7810 */ /* 0x000fe40007f1e0ff */
[----:B------:R-:W-:Y:S02]  /*0380*/  FMNMX3 R0, R13, R8, R0, !PT ;  /* 0x000000080d007276 */ /* 0x000fe40007800000 */
[----:B------:R-:W-:Y:S02]  /*0390*/  IADD3.X R13, PT, PT, RZ, R7, RZ, P0, !PT ;  /* 0x00000007ff0d7210 */ /* 0x000fe400007fe4ff */
[----:B--2---:R-:W-:Y:S01]  /*03a0*/  FMNMX3 R10, R10, R0, R17, !PT ;  /* 0x000000000a0a7276 */ /* 0x004fe20007800011 */
[----:B------:R-:W-:Y:S06]  /*03b0*/  BRA.U UP1, `(.L_x_48) ;  /* 0xfffffffd01847547 */ /* 0x000fec000b83ffff */
.L_x_47:
[----:B------:R-:W-:Y:S05]  /*03c0*/  BRA.U !UP0, `(.L_x_46) ;  /* 0x0000000108bc7547 */ /* 0x000fea000b800000 */
[----:B------:R-:W0:Y:S01]  /*03d0*/  LDCU UR4, c[0x0][0x394] ;  /* 0x00007280ff0477ac */ /* 0x000e220008000800 */
[----:B------:R-:W-:Y:S02]  /*03e0*/  UISETP.GE.U32.AND UP0, UPT, UR5, 0x8, UPT ;  /* 0x000000080500788c */ /* 0x000fe4000bf06070 */
[----:B0-----:R-:W-:-:S04]  /*03f0*/  ULOP3.LUT UR6, UR4, 0x7, URZ, 0xc0, !UPT ;  /* 0x0000000704067892 */ /* 0x001fc8000f8ec0ff */
[----:B------:R-:W-:-:S03]  /*0400*/  UISETP.NE.AND UP1, UPT, UR6, URZ, UPT ;  /* 0x000000ff0600728c */ /* 0x000fc6000bf25270 */
[----:B------:R-:W-:Y:S08]  /*0410*/  BRA.U !UP0, `(.L_x_49) ;  /* 0x0000000108387547 */ /* 0x000ff0000b800000 */
[----:B------:R-:W-:-:S05]  /*0420*/  IMAD.WIDE.U32 R6, R11, 0x4, R2 ;  /* 0x000000040b067825 */ /* 0x000fca00078e0002 */
[----:B------:R-:W2:Y:S04]  /*0430*/  LDG.E R13, desc[UR8][R6.64] ;  /* 0x00000008060d7981 */ /* 0x000ea8000c1e1900 */
[----:B------:R-:W2:Y:S04]  /*0440*/  LDG.E R0, desc[UR8][R6.64+0x4] ;  /* 0x0000040806007981 */ /* 0x000ea8000c1e1900 */
[----:B------:R-:W3:Y:S04]  /*0450*/  LDG.E R15, desc[UR8][R6.64+0x8] ;  /* 0x00000808060f7981 */ /* 0x000ee8000c1e1900 */
[----:B------:R-:W3:Y:S04]  /*0460*/  LDG.E R8, desc[UR8][R6.64+0xc] ;  /* 0x00000c0806087981 */ /* 0x000ee8000c1e1900 */
[----:B------:R-:W4:Y:S04]  /*0470*/  LDG.E R17, desc[UR8][R6.64+0x10] ;  /* 0x0000100806117981 */ /* 0x000f28000c1e1900 */
[----:B------:R-:W4:Y:S04]  /*0480*/  LDG.E R12, desc[UR8][R6.64+0x14] ;  /* 0x00001408060c7981 */ /* 0x000f28000c1e1900 */
[----:B------:R-:W5:Y:S04]  /*0490*/  LDG.E R19, desc[UR8][R6.64+0x18] ;  /* 0x0000180806137981 */ /* 0x000f68000c1e1900 */
[----:B------:R-:W5:Y:S01]  /*04a0*/  LDG.E R14, desc[UR8][R6.64+0x1c] ;  /* 0x00001c08060e7981 */ /* 0x000f62000c1e1900 */
[----:B------:R-:W-:-:S02]  /*04b0*/  IADD3 R11, PT, PT, R11, 0x8, RZ ;  /* 0x000000080b0b7810 */ /* 0x000fc40007ffe0ff */
[----:B--2---:R-:W-:-:S04]  /*04c0*/  FMNMX3 R0, R13, R10, R0, !PT ;  /* 0x0000000a0d007276 */ /* 0x004fc80007800000 */
[----:B---3--:R-:W-:-:S04]  /*04d0*/  FMNMX3 R0, R15, R0, R8, !PT ;  /* 0x000000000f007276 */ /* 0x008fc80007800008 */
[----:B----4-:R-:W-:-:S04]  /*04e0*/  FMNMX3 R0, R17, R0, R12, !PT ;  /* 0x0000000011007276 */ /* 0x010fc8000780000c */
[----:B-----5:R-:W-:-:S07]  /*04f0*/  FMNMX3 R10, R19, R0, R14, !PT ;  /* 0x00000000130a7276 */ /* 0x020fce000780000e */
.L_x_49:
[----:B------:R-:W-:Y:S05]  /*0500*/  BRA.U !UP1, `(.L_x_46) ;  /* 0x00000001096c7547 */ /* 0x000fea000b800000 */
[----:B------:R-:W-:Y:S02]  /*0510*/  UISETP.GE.U32.AND UP0, UPT, UR6, 0x4, UPT ;  /* 0x000000040600788c */ /* 0x000fe4000bf06070 */
[----:B------:R-:W-:-:S04]  /*0520*/  ULOP3.LUT UR4, UR4, 0x3, URZ, 0xc0, !UPT ;  /* 0x0000000304047892 */ /* 0x000fc8000f8ec0ff */
[----:B------:R-:W-:-:S03]  /*0530*/  UISETP.NE.AND UP1, UPT, UR4, URZ, UPT ;  /* 0x000000ff0400728c */ /* 0x000fc6000bf25270 */
[----:B------:R-:W-:Y:S08]  /*0540*/  BRA.U !UP0, `(.L_x_50) ;  /* 0x0000000108207547 */ /* 0x000ff0000b800000 */
[----:B------:R-:W-:-:S05]  /*0550*/  IMAD.WIDE.U32 R6, R11, 0x4, R2 ;  /* 0x000000040b067825 */ /* 0x000fca00078e0002 */
[----:B------:R-:W2:Y:S04]  /*0560*/  LDG.E R13, desc[UR8][R6.64] ;  /* 0x00000008060d7981 */ /* 0x000ea8000c1e1900 */
[----:B------:R-:W2:Y:S04]  /*0570*/  LDG.E R0, desc[UR8][R6.64+0x4] ;  /* 0x0000040806007981 */ /* 0x000ea8000c1e1900 */
[----:B------:R-:W3:Y:S04]  /*0580*/  LDG.E R15, desc[UR8][R6.64+0x8] ;  /* 0x00000808060f7981 */ /* 0x000ee8000c1e1900 */
[----:B------:R-:W3:Y:S01]  /*0590*/  LDG.E R8, desc[UR8][R6.64+0xc] ;  /* 0x00000c0806087981 */ /* 0x000ee2000c1e1900 */
[----:B------:R-:W-:-:S02]  /*05a0*/  IADD3 R11, PT, PT, R11, 0x4, RZ ;  /* 0x000000040b0b7810 */ /* 0x000fc40007ffe0ff */
[----:B--2---:R-:W-:-:S04]  /*05b0*/  FMNMX3 R0, R13, R10, R0, !PT ;  /* 0x0000000a0d007276 */ /* 0x004fc80007800000 */
[----:B---3--:R-:W-:-:S07]  /*05c0*/  FMNMX3 R10, R15, R0, R8, !PT ;  /* 0x000000000f0a7276 */ /* 0x008fce0007800008 */
.L_x_50:
[----:B------:R-:W-:Y:S05]  /*05d0*/  BRA.U !UP1, `(.L_x_46) ;  /* 0x0000000109387547 */ /* 0x000fea000b800000 */
[----:B------:R-:W0:Y:S01]  /*05e0*/  LDCU.64 UR6, c[0x0][0x380] ;  /* 0x00007000ff0677ac */ /* 0x000e220008000a00 */
[----:B------:R-:W-:Y:S01]  /*05f0*/  IMAD.WIDE.U32 R4, R11, 0x4, R4 ;  /* 0x000000040b047825 */ /* 0x000fe200078e0004 */
[----:B------:R-:W-:Y:S02]  /*0600*/  UIADD3 UR4, UPT, UPT, -UR4, URZ, URZ ;  /* 0x000000ff04047290 */ /* 0x000fe4000fffe1ff */
[----:B0-----:R-:W-:-:S04]  /*0610*/  IADD3 R0, P0, PT, R4, UR6, RZ ;  /* 0x0000000604007c10 */ /* 0x001fc8000ff1e0ff */
[----:B------:R-:W-:-:S09]  /*0620*/  IADD3.X R7, PT, PT, R5, UR7, RZ, P0, !PT ;  /* 0x0000000705077c10 */ /* 0x000fd200087fe4ff */
.L_x_51:
[----:B------:R-:W-:Y:S02]  /*0630*/  MOV R5, R7 ;  /* 0x0000000700057202 */ /* 0x000fe40000000f00 */
[----:B------:R-:W-:-:S05]  /*0640*/  MOV R4, R0 ;  /* 0x0000000000047202 */ /* 0x000fca0000000f00 */
[----:B------:R-:W2:Y:S01]  /*0650*/  LDG.E R5, desc[UR8][R4.64] ;  /* 0x0000000804057981 */ /* 0x000ea2000c1e1900 */
[----:B------:R-:W-:Y:S01]  /*0660*/  UIADD3 UR4, UPT, UPT, UR4, 0x1, URZ ;  /* 0x0000000104047890 */ /* 0x000fe2000fffe0ff */
[----:B------:R-:W-:-:S03]  /*0670*/  IADD3 R0, P0, PT, R0, 0x4, RZ ;  /* 0x0000000400007810 */ /* 0x000fc60007f1e0ff */
[----:B------:R-:W-:Y:S01]  /*0680*/  UISETP.NE.AND UP0, UPT, UR4, URZ, UPT ;  /* 0x000000ff0400728c */ /* 0x000fe2000bf05270 */
[----:B------:R-:W-:Y:S02]  /*0690*/  IADD3.X R7, PT, PT, RZ, R7, RZ, P0, !PT ;  /* 0x00000007ff077210 */ /* 0x000fe400007fe4ff */
[----:B--2---:R-:W-:-:S06]  /*06a0*/  FMNMX R10, R5, R10, !PT ;  /* 0x0000000a050a7209 */ /* 0x004fcc0007800000 */
[----:B------:R-:W-:Y:S05]  /*06b0*/  BRA.U UP0, `(.L_x_51) ;  /* 0xfffffffd00dc7547 */ /* 0x000fea000b83ffff */
.L_x_46:
[----:B------:R-:W0:Y:S01]  /*06c0*/  LDCU UR4, c[0x0][0x394] ;  /* 0x00007280ff0477ac */ /* 0x000e220008000800 */
[----:B------:R-:W-:Y:S01]  /*06d0*/  MOV R11, RZ ;  /* 0x000000ff000b7202 */ /* 0x000fe20000000f00 */
[----:B0-----:R-:W-:-:S09]  /*06e0*/  UISETP.GE.AND UP0, UPT, UR4, 0x1, UPT ;  /* 0x000000010400788c */ /* 0x001fd2000bf06270 */
[----:B------:R-:W-:Y:S05]  /*06f0*/  BRA.U !UP0, `(.L_x_52) ;  /* 0x0000000d08007547 */ /* 0x000fea000b800000 */
[----:B------:R-:W-:Y:S01]  /*0700*/  UISETP.GE.U32.AND UP1, UPT, UR4, 0x8, UPT ;  /* 0x000000080400788c */ /* 0x000fe2000bf26070 */
[----:B------:R-:W-:Y:S01]  /*0710*/  HFMA2 R11, -RZ, RZ, 0, 0 ;  /* 0x00000000ff0b7431 */ /* 0x000fe200000001ff */
[----:B------:R-:W-:Y:S01]  /*0720*/  ULOP3.LUT UR6, UR4, 0x7, URZ, 0xc0, !UPT ;  /* 0x0000000704067892 */ /* 0x000fe2000f8ec0ff */
[----:B------:R-:W-:-:S03]  /*0730*/  MOV R7, RZ ;  /* 0x000000ff00077202 */ /* 0x000fc60000000f00 */
        /* <DEDUP_REMOVED lines=8> */
.L_x_54:
[----:B------:R-:W2:Y:S04]  /*07c0*/  LDG.E R23, desc[UR8][R4.64+-0x10] ;  /* 0xfffff00804177981 */ /* 0x000ea8000c1e1900 */
[----:B------:R-:W3:Y:S04]  /*07d0*/  LDG.E R27, desc[UR8][R4.64+-0xc] ;  /* 0xfffff408041b7981 */ /* 0x000ee8000c1e1900 */
[----:B------:R-:W4:Y:S04]  /*07e0*/  LDG.E R16, desc[UR8][R4.64+-0x8] ;  /* 0xfffff80804107981 */ /* 0x000f28000c1e1900 */
[----:B------:R-:W5:Y:S04]  /*07f0*/  LDG.E R13, desc[UR8][R4.64+-0x4] ;  /* 0xfffffc08040d7981 */ /* 0x000f68000c1e1900 */
[----:B------:R-:W4:Y:S04]  /*0800*/  LDG.E R21, desc[UR8][R4.64] ;  /* 0x0000000804157981 */ /* 0x000f28000c1e1900 */
[----:B------:R-:W4:Y:S04]  /*0810*/  LDG.E R19, desc[UR8][R4.64+0x4] ;  /* 0x0000040804137981 */ /* 0x000f28000c1e1900 */
[----:B------:R-:W4:Y:S04]  /*0820*/  LDG.E R17, desc[UR8][R4.64+0x8] ;  /* 0x0000080804117981 */ /* 0x000f28000c1e1900 */
[----:B------:R0:W4:Y:S01]  /*0830*/  LDG.E R15, desc[UR8][R4.64+0xc] ;  /* 0x00000c08040f7981 */ /* 0x000122000c1e1900 */
[----:B------:R-:W-:Y:S01]  /*0840*/  HFMA2 R8, -RZ, RZ, 0.96630859375, -0.0022525787353515625 ;  /* 0x3bbb989dff087431 */ /* 0x000fe200000001ff */
[----:B------:R-:W-:Y:S01]  /*0850*/  MOV R0, 0x437c0000 ;  /* 0x437c000000007802 */ /* 0x000fe20000000f00 */
[----:B------:R-:W-:-:S04]  /*0860*/  UIADD3 UR5, UPT, UPT, UR5, 0x8, URZ ;  /* 0x0000000805057890 */ /* 0x000fc8000fffe0ff */
[----:B------:R-:W-:Y:S01]  /*0870*/  UISETP.NE.AND UP1, UPT, UR5, URZ, UPT ;  /* 0x000000ff0500728c */ /* 0x000fe2000bf25270 */
[----:B0-----:R-:W-:-:S04]  /*0880*/  IADD3 R4, P0, PT, R4, 0x20, RZ ;  /* 0x0000002004047810 */ /* 0x001fc80007f1e0ff */
[----:B------:R-:W-:Y:S01]  /*0890*/  IADD3.X R5, PT, PT, RZ, R5, RZ, P0, !PT ;  /* 0x00000005ff057210 */ /* 0x000fe200007fe4ff */
[----:B--2---:R-:W-:-:S04]  /*08a0*/  FADD R23, R23, -R10 ;  /* 0x8000000a17177221 */ /* 0x004fc80000000000 */
[----:B------:R-:W-:Y:S01]  /*08b0*/  FFMA.SAT R25, R23, R8, 0.5 ;  /* 0x3f00000017197423 */ /* 0x000fe20000002008 */
[----:B---3--:R-:W-:-:S03]  /*08c0*/  FADD R27, R27, -R10 ;  /* 0x8000000a1b1b7221 */ /* 0x008fc60000000000 */
[----:B------:R-:W-:Y:S01]  /*08d0*/  FFMA.RM R25, R25, R0, 12582913 ;  /* 0x4b40000119197423 */ /* 0x000fe20000004000 */
[----:B------:R-:W-:-:S03]  /*08e0*/  FFMA.SAT R29, R27, R8, 0.5 ;  /* 0x3f0000001b1d7423 */ /* 0x000fc60000002008 */
[C---:B------:R-:W-:Y:S01]  /*08f0*/  FADD R6, R25.reuse, -12583039 ;  /* 0xcb40007f19067421 */ /* 0x040fe20000000000 */
[----:B------:R-:W-:Y:S01]  /*0900*/  SHF.L.U32 R12, R25, 0x17, RZ ;  /* 0x00000017190c7819 */ /* 0x000fe200000006ff */
[----:B-----5:R-:W-:Y:S02]  /*0910*/  FADD R25, R13, -R10 ;  /* 0x8000000a0d197221 */ /* 0x020fe40000000000 */
[----:B------:R-:W-:Y:S01]  /*0920*/  FFMA R6, R23, 1.4426950216293334961, -R6 ;  /* 0x3fb8aa3b17067823 */ /* 0x000fe20000000806 */
[----:B----4-:R-:W-:-:S03]  /*0930*/  FADD R21, R21, -R10 ;  /* 0x8000000a15157221 */ /* 0x010fc60000000000 */
[----:B------:R-:W-:Y:S01]  /*0940*/  FFMA R14, R23, 1.925963033500011079e-08, R6 ;  /* 0x32a57060170e7823 */ /* 0x000fe20000000006 */
[----:B------:R-:W-:Y:S01]  /*0950*/  FADD R23, R16, -R10 ;  /* 0x8000000a10177221 */ /* 0x000fe20000000000 */
[----:B------:R-:W-:-:S03]  /*0960*/  FFMA.RM R6, R29, R0, 12582913 ;  /* 0x4b4000011d067423 */ /* 0x000fc60000004000 */
[----:B------:R-:W-:Y:S01]  /*0970*/  FFMA.SAT R13, R23, R8, 0.5 ;  /* 0x3f000000170d7423 */ /* 0x000fe20000002008 */
[----:B------:R-:W0:Y:S01]  /*0980*/  MUFU.EX2 R14, R14 ;  /* 0x0000000e000e7308 */ /* 0x000e220000000800 */
[----:B------:R-:W-:Y:S01]  /*0990*/  FADD R16, R6, -12583039 ;  /* 0xcb40007f06107421 */ /* 0x000fe20000000000 */
[----:B------:R-:W-:Y:S01]  /*09a0*/  FADD R15, R15, -R10 ;  /* 0x8000000a0f0f7221 */ /* 0x000fe20000000000 */
[----:B------:R-:W-:Y:S02]  /*09b0*/  FFMA.RM R13, R13, R0, 12582913 ;  /* 0x4b4000010d0d7423 */ /* 0x000fe40000004000 */
[----:B------:R-:W-:Y:S01]  /*09c0*/  FFMA R16, R27, 1.4426950216293334961, -R16 ;  /* 0x3fb8aa3b1b107823 */ /* 0x000fe20000000810 */
[----:B------:R-:W-:-:S03]  /*09d0*/  FFMA.SAT R29, R15, R8, 0.5 ;  /* 0x3f0000000f1d7423 */ /* 0x000fc60000002008 */
[----:B------:R-:W-:Y:S01]  /*09e0*/  FFMA R20, R27, 1.925963033500011079e-08, R16 ;  /* 0x32a570601b147823 */ /* 0x000fe20000000010 */
[----:B------:R-:W-:Y:S01]  /*09f0*/  FADD R27, R19, -R10 ;  /* 0x8000000a131b7221 */ /* 0x000fe20000000000 */
[----:B------:R-:W-:Y:S01]  /*0a00*/  FFMA.SAT R19, R21, R8, 0.5 ;  /* 0x3f00000015137423 */ /* 0x000fe20000002008 */
[----:B0-----:R-:W-:Y:S01]  /*0a10*/  FFMA R12, R12, R14, R11 ;  /* 0x0000000e0c0c7223 */ /* 0x001fe2000000000b */
[----:B------:R-:W-:Y:S01]  /*0a20*/  FADD R14, R13, -12583039 ;  /* 0xcb40007f0d0e7421 */ /* 0x000fe20000000000 */
[----:B------:R-:W-:-:S03]  /*0a30*/  FFMA.SAT R11, R25, R8, 0.5 ;  /* 0x3f000000190b7423 */ /* 0x000fc60000002008 */
[----:B------:R-:W-:Y:S01]  /*0a40*/  FFMA R14, R23, 1.4426950216293334961, -R14 ;  /* 0x3fb8aa3b170e7823 */ /* 0x000fe2000000080e */
[----:B------:R-:W-:-:S03]  /*0a50*/  FFMA.RM R11, R11, R0, 12582913 ;  /* 0x4b4000010b0b7423 */ /* 0x000fc60000004000 */
[----:B------:R-:W-:Y:S01]  /*0a60*/  FFMA R18, R23, 1.925963033500011079e-08, R14 ;  /* 0x32a5706017127823 */ /* 0x000fe2000000000e */
[----:B------:R-:W-:Y:S01]  /*0a70*/  FFMA.RM R14, R19, R0, 12582913 ;  /* 0x4b400001130e7423 */ /* 0x000fe20000004000 */
[----:B------:R-:W-:Y:S01]  /*0a80*/  FADD R16, R11, -12583039 ;  /* 0xcb40007f0b107421 */ /* 0x000fe20000000000 */
[----:B------:R-:W-:Y:S01]  /*0a90*/  FFMA.SAT R23, R27, R8, 0.5 ;  /* 0x3f0000001b177423 */ /* 0x000fe20000002008 */
[----:B------:R-:W0:Y:S01]  /*0aa0*/  MUFU.EX2 R19, R20 ;  /* 0x0000001400137308 */ /* 0x000e220000000800 */
[----:B------:R-:W-:Y:S01]  /*0ab0*/  FADD R22, R14, -12583039 ;  /* 0xcb40007f0e167421 */ /* 0x000fe20000000000 */
[----:B------:R-:W-:Y:S01]  /*0ac0*/  FFMA R16, R25, 1.4426950216293334961, -R16 ;  /* 0x3fb8aa3b19107823 */ /* 0x000fe20000000810 */
[----:B------:R-:W-:Y:S02]  /*0ad0*/  SHF.L.U32 R11, R11, 0x17, RZ ;  /* 0x000000170b0b7819 */ /* 0x000fe400000006ff */
[----:B------:R-:W-:Y:S01]  /*0ae0*/  FFMA R22, R21, 1.4426950216293334961, -R22 ;  /* 0x3fb8aa3b15167823 */ /* 0x000fe20000000816 */
[----:B------:R-:W-:Y:S01]  /*0af0*/  FFMA R25, R25, 1.925963033500011079e-08, R16 ;  /* 0x32a5706019197823 */ /* 0x000fe20000000010 */
[----:B------:R-:W-:Y:S01]  /*0b00*/  FFMA.RM R16, R23, R0, 12582913 ;  /* 0x4b40000117107423 */ /* 0x000fe20000004000 */
[----:B------:R-:W1:Y:S01]  /*0b10*/  MUFU.EX2 R18, R18 ;  /* 0x0000001200127308 */ /* 0x000e620000000800 */
[----:B------:R-:W-:Y:S01]  /*0b20*/  FFMA R22, R21, 1.925963033500011079e-08, R22 ;  /* 0x32a5706015167823 */ /* 0x000fe20000000016 */
[----:B------:R-:W-:Y:S01]  /*0b30*/  FADD R21, R17, -R10 ;  /* 0x8000000a11157221 */ /* 0x000fe20000000000 */
[----:B------:R-:W-:Y:S01]  /*0b40*/  FADD R24, R16, -12583039 ;  /* 0xcb40007f10187421 */ /* 0x000fe20000000000 */
[----:B------:R-:W-:-:S02]  /*0b50*/  SHF.L.U32 R14, R14, 0x17, RZ ;  /* 0x000000170e0e7819 */ /* 0x000fc400000006ff */
[----:B------:R-:W-:Y:S01]  /*0b60*/  FFMA.SAT R23, R21, R8, 0.5 ;  /* 0x3f00000015177423 */ /* 0x000fe20000002008 */
[----:B------:R-:W-:Y:S01]  /*0b70*/  FFMA R24, R27, 1.4426950216293334961, -R24 ;  /* 0x3fb8aa3b1b187823 */ /* 0x000fe20000000818 */
[----:B------:R-:W2:Y:S01]  /*0b80*/  MUFU.EX2 R17, R25 ;  /* 0x0000001900117308 */ /* 0x000ea20000000800 */
[----:B------:R-:W-:Y:S01]  /*0b90*/  SHF.L.U32 R16, R16, 0x17, RZ ;  /* 0x0000001710107819 */ /* 0x000fe200000006ff */
[-C--:B------:R-:W-:Y:S01]  /*0ba0*/  FFMA.RM R8, R23, R0.reuse, 12582913 ;  /* 0x4b40000117087423 */ /* 0x080fe20000004000 */
[----:B------:R-:W-:Y:S01]  /*0bb0*/  FFMA R27, R27, 1.925963033500011079e-08, R24 ;  /* 0x32a570601b1b7823 */ /* 0x000fe20000000018 */
[----:B------:R-:W-:Y:S01]  /*0bc0*/  FFMA.RM R0, R29, R0, 12582913 ;  /* 0x4b4000011d007423 */ /* 0x000fe20000004000 */
[----:B------:R-:W-:Y:S01]  /*0bd0*/  SHF.L.U32 R23, R6, 0x17, RZ ;  /* 0x0000001706177819 */ /* 0x000fe200000006ff */
[C---:B------:R-:W-:Y:S01]  /*0be0*/  FADD R24, R8.reuse, -12583039 ;  /* 0xcb40007f08187421 */ /* 0x040fe20000000000 */
[----:B------:R-:W-:Y:S01]  /*0bf0*/  SHF.L.U32 R8, R8, 0x17, RZ ;  /* 0x0000001708087819 */ /* 0x000fe200000006ff */
[C---:B------:R-:W-:Y:S01]  /*0c00*/  FADD R26, R0.reuse, -12583039 ;  /* 0xcb40007f001a7421 */ /* 0x040fe20000000000 */
[----:B------:R-:W3:Y:S01]  /*0c10*/  MUFU.EX2 R20, R22 ;  /* 0x0000001600147308 */ /* 0x000ee20000000800 */
[----:B------:R-:W-:Y:S01]  /*0c20*/  FFMA R24, R21, 1.4426950216293334961, -R24 ;  /* 0x3fb8aa3b15187823 */ /* 0x000fe20000000818 */
[----:B0-----:R-:W-:Y:S01]  /*0c30*/  FFMA R19, R23, R19, R12 ;  /* 0x0000001317137223 */ /* 0x001fe2000000000c */
[----:B------:R-:W-:Y:S01]  /*0c40*/  FFMA R26, R15, 1.4426950216293334961, -R26 ;  /* 0x3fb8aa3b0f1a7823 */ /* 0x000fe2000000081a */
[----:B------:R-:W-:Y:S01]  /*0c50*/  SHF.L.U32 R0, R0, 0x17, RZ ;  /* 0x0000001700007819 */ /* 0x000fe200000006ff */
[----:B------:R-:W-:Y:S01]  /*0c60*/  FFMA R12, R21, 1.925963033500011079e-08, R24 ;  /* 0x32a57060150c7823 */ /* 0x000fe20000000018 */
[----:B------:R-:W-:Y:S01]  /*0c70*/  SHF.L.U32 R24, R13, 0x17, RZ ;  /* 0x000000170d187819 */ /* 0x000fe200000006ff */
[----:B------:R-:W-:Y:S01]  /*0c80*/  FFMA R26, R15, 1.925963033500011079e-08, R26 ;  /* 0x32a570600f1a7823 */ /* 0x000fe2000000001a */
[----:B------:R-:W0:Y:S03]  /*0c90*/  MUFU.EX2 R6, R27 ;  /* 0x0000001b00067308 */ /* 0x000e260000000800 */
[----:B-1----:R-:W-:-:S04]  /*0ca0*/  FFMA R18, R24, R18, R19 ;  /* 0x0000001218127223 */ /* 0x002fc80000000013 */
[----:B--2---:R-:W-:Y:S01]  /*0cb0*/  FFMA R11, R11, R17, R18 ;  /* 0x000000110b0b7223 */ /* 0x004fe20000000012 */
[----:B------:R-:W1:Y:S03]  /*0cc0*/  MUFU.EX2 R12, R12 ;  /* 0x0000000c000c7308 */ /* 0x000e660000000800 */
[----:B---3--:R-:W-:-:S05]  /*0cd0*/  FFMA R11, R14, R20, R11 ;  /* 0x000000140e0b7223 */ /* 0x008fca000000000b */
[----:B------:R-:W2:Y:S01]  /*0ce0*/  MUFU.EX2 R26, R26 ;  /* 0x0000001a001a7308 */ /* 0x000ea20000000800 */
[----:B0-----:R-:W-:-:S04]  /*0cf0*/  FFMA R11, R16, R6, R11 ;  /* 0x00000006100b7223 */ /* 0x001fc8000000000b */
[----:B-1----:R-:W-:-:S04]  /*0d00*/  FFMA R11, R8, R12, R11 ;  /* 0x0000000c080b7223 */ /* 0x002fc8000000000b */
[----:B--2---:R-:W-:Y:S01]  /*0d10*/  FFMA R11, R0, R26, R11 ;  /* 0x0000001a000b7223 */ /* 0x004fe2000000000b */
[----:B------:R-:W-:Y:S06]  /*0d20*/  BRA.U UP1, `(.L_x_54) ;  /* 0xfffffff901a47547 */ /* 0x000fec000b83ffff */
.L_x_53:
        /* <DEDUP_REMOVED lines=8> */
[----:B------:R-:W3:Y:S04]  /*0db0*/  LDG.E R15, desc[UR8][R12.64+0x4] ;  /* 0x000004080c0f7981 */ /* 0x000ee8000c1e1900 */
[----:B------:R-:W4:Y:S04]  /*0dc0*/  LDG.E R19, desc[UR8][R12.64+0x8] ;  /* 0x000008080c137981 */ /* 0x000f28000c1e1900 */
[----:B------:R-:W5:Y:S01]  /*0dd0*/  LDG.E R21, desc[UR8][R12.64+0xc] ;  /* 0x00000c080c157981 */ /* 0x000f62000c1e1900 */
[----:B------:R-:W-:Y:S01]  /*0de0*/  HFMA2 R16, -RZ, RZ, 0.96630859375, -0.0022525787353515625 ;  /* 0x3bbb989dff107431 */ /* 0x000fe200000001ff */
[----:B------:R-:W-:-:S02]  /*0df0*/  MOV R8, 0x437c0000 ;  /* 0x437c000000087802 */ /* 0x000fc40000000f00 */
[----:B------:R-:W-:Y:S01]  /*0e00*/  IADD3 R7, PT, PT, R7, 0x4, RZ ;  /* 0x0000000407077810 */ /* 0x000fe20007ffe0ff */
[----:B--2---:R-:W-:-:S04]  /*0e10*/  FADD R6, R5, -R10 ;  /* 0x8000000a05067221 */ /* 0x004fc80000000000 */
[----:B------:R-:W-:Y:S01]  /*0e20*/  FFMA.SAT R5, R6, R16, 0.5 ;  /* 0x3f00000006057423 */ /* 0x000fe20000002010 */
[----:B---3--:R-:W-:-:S03]  /*0e30*/  FADD R14, R15, -R10 ;  /* 0x8000000a0f0e7221 */ /* 0x008fc60000000000 */
[----:B------:R-:W-:Y:S01]  /*0e40*/  FFMA.RM R0, R5, R8, 12582913 ;  /* 0x4b40000105007423 */ /* 0x000fe20000004008 */
[----:B------:R-:W-:Y:S01]  /*0e50*/  FFMA.SAT R17, R14, R16, 0.5 ;  /* 0x3f0000000e117423 */ /* 0x000fe20000002010 */
[--C-:B----4-:R-:W-:Y:S02]  /*0e60*/  FADD R5, R19, -R10.reuse ;  /* 0x8000000a13057221 */ /* 0x110fe40000000000 */
[----:B------:R-:W-:Y:S01]  /*0e70*/  FADD R15, R0, -12583039 ;  /* 0xcb40007f000f7421 */ /* 0x000fe20000000000 */
[----:B------:R-:W-:Y:S01]  /*0e80*/  FFMA.RM R4, R17, R8, 12582913 ;  /* 0x4b40000111047423 */ /* 0x000fe20000004008 */
[----:B------:R-:W-:Y:S01]  /*0e90*/  FFMA.SAT R17, R5, R16, 0.5 ;  /* 0x3f00000005117423 */ /* 0x000fe20000002010 */
[----:B-----5:R-:W-:Y:S01]  /*0ea0*/  FADD R21, R21, -R10 ;  /* 0x8000000a15157221 */ /* 0x020fe20000000000 */
[----:B------:R-:W-:Y:S01]  /*0eb0*/  FFMA R15, R6, 1.4426950216293334961, -R15 ;  /* 0x3fb8aa3b060f7823 */ /* 0x000fe2000000080f */
[----:B------:R-:W-:Y:S01]  /*0ec0*/  FADD R13, R4, -12583039 ;  /* 0xcb40007f040d7421 */ /* 0x000fe20000000000 */
[----:B------:R-:W-:-:S02]  /*0ed0*/  SHF.L.U32 R0, R0, 0x17, RZ ;  /* 0x0000001700007819 */ /* 0x000fc400000006ff */
[----:B------:R-:W-:Y:S01]  /*0ee0*/  FFMA R12, R6, 1.925963033500011079e-08, R15 ;  /* 0x32a57060060c7823 */ /* 0x000fe2000000000f */
[----:B------:R-:W-:Y:S01]  /*0ef0*/  FFMA.RM R6, R17, R8, 12582913 ;  /* 0x4b40000111067423 */ /* 0x000fe20000004008 */
[----:B------:R-:W-:Y:S01]  /*0f00*/  FFMA.SAT R15, R21, R16, 0.5 ;  /* 0x3f000000150f7423 */ /* 0x000fe20000002010 */
[----:B------:R-:W-:Y:S02]  /*0f10*/  FFMA R13, R14, 1.4426950216293334961, -R13 ;  /* 0x3fb8aa3b0e0d7823 */ /* 0x000fe4000000080d */
[----:B------:R-:W-:Y:S01]  /*0f20*/  FADD R16, R6, -12583039 ;  /* 0xcb40007f06107421 */ /* 0x000fe20000000000 */
[----:B------:R-:W-:Y:S01]  /*0f30*/  FFMA.RM R15, R15, R8, 12582913 ;  /* 0x4b4000010f0f7423 */ /* 0x000fe20000004008 */
[----:B------:R-:W-:Y:S01]  /*0f40*/  FFMA R13, R14, 1.925963033500011079e-08, R13 ;  /* 0x32a570600e0d7823 */ /* 0x000fe2000000000d */
[----:B------:R-:W0:Y:S01]  /*0f50*/  MUFU.EX2 R12, R12 ;  /* 0x0000000c000c7308 */ /* 0x000e220000000800 */
[----:B------:R-:W-:Y:S01]  /*0f60*/  FFMA R16, R5, 1.4426950216293334961, -R16 ;  /* 0x3fb8aa3b05107823 */ /* 0x000fe20000000810 */
[----:B------:R-:W-:-:S03]  /*0f70*/  FADD R8, R15, -12583039 ;  /* 0xcb40007f0f087421 */ /* 0x000fc60000000000 */
[----:B------:R-:W-:Y:S01]  /*0f80*/  FFMA R16, R5, 1.925963033500011079e-08, R16 ;  /* 0x32a5706005107823 */ /* 0x000fe20000000010 */
[----:B------:R-:W-:Y:S01]  /*0f90*/  FFMA R8, R21, 1.4426950216293334961, -R8 ;  /* 0x3fb8aa3b15087823 */ /* 0x000fe20000000808 */
[----:B------:R-:W-:Y:S01]  /*0fa0*/  SHF.L.U32 R5, R4, 0x17, RZ ;  /* 0x0000001704057819 */ /* 0x000fe200000006ff */
[----:B------:R-:W1:Y:S01]  /*0fb0*/  MUFU.EX2 R13, R13 ;  /* 0x0000000d000d7308 */ /* 0x000e620000000800 */
[----:B------:R-:W-:Y:S01]  /*0fc0*/  SHF.L.U32 R4, R15, 0x17, RZ ;  /* 0x000000170f047819 */ /* 0x000fe200000006ff */
[----:B------:R-:W-:-:S06]  /*0fd0*/  FFMA R8, R21, 1.925963033500011079e-08, R8 ;  /* 0x32a5706015087823 */ /* 0x000fcc0000000008 */
[----:B------:R-:W2:Y:S01]  /*0fe0*/  MUFU.EX2 R16, R16 ;  /* 0x0000001000107308 */ /* 0x000ea20000000800 */
[----:B0-----:R-:W-:Y:S01]  /*0ff0*/  FFMA R0, R0, R12, R11 ;  /* 0x0000000c00007223 */ /* 0x001fe2000000000b */
[----:B------:R-:W-:-:S06]  /*1000*/  SHF.L.U32 R11, R6, 0x17, RZ ;  /* 0x00000017060b7819 */ /* 0x000fcc00000006ff */
[----:B------:R-:W0:Y:S01]  /*1010*/  MUFU.EX2 R8, R8 ;  /* 0x0000000800087308 */ /* 0x000e220000000800 */
[----:B-1----:R-:W-:-:S04]  /*1020*/  FFMA R0, R5, R13, R0 ;  /* 0x0000000d05007223 */ /* 0x002fc80000000000 */
[----:B--2---:R-:W-:-:S04]  /*1030*/  FFMA R11, R11, R16, R0 ;  /* 0x000000100b0b7223 */ /* 0x004fc80000000000 */
[----:B0-----:R-:W-:-:S07]  /*1040*/  FFMA R11, R4, R8, R11 ;  /* 0x00000008040b7223 */ /* 0x001fce000000000b */
.L_x_55:
[----:B------:R-:W-:Y:S05]  /*1050*/  BRA.U !UP1, `(.L_x_52) ;  /* 0x0000000109a87547 */ /* 0x000fea000b800000 */
[----:B------:R-:W-:Y:S02]  /*1060*/  UISETP.NE.AND UP0, UPT, UR5, 0x1, UPT ;  /* 0x000000010500788c */ /* 0x000fe4000bf05270 */
[----:B------:R-:W-:-:S04]  /*1070*/  ULOP3.LUT UR4, UR4, 0x1, URZ, 0xc0, !UPT ;  /* 0x0000000104047892 */ /* 0x000fc8000f8ec0ff */
[----:B------:R-:W-:-:S03]  /*1080*/  UISETP.NE.U32.AND UP1, UPT, UR4, 0x1, UPT ;  /* 0x000000010400788c */ /* 0x000fc6000bf25070 */
[----:B------:R-:W-:Y:S08]  /*1090*/  BRA.U !UP0, `(.L_x_56) ;  /* 0x0000000108607547 */ /* 0x000ff0000b800000 */
[----:B------:R-:W-:-:S05]  /*10a0*/  IMAD.WIDE.U32 R4, R7, 0x4, R2 ;  /* 0x0000000407047825 */ /* 0x000fca00078e0002 */
[----:B------:R-:W2:Y:S04]  /*10b0*/  LDG.E R13, desc[UR8][R4.64] ;  /* 0x00000008040d7981 */ /* 0x000ea8000c1e1900 */
[----:B------:R-:W3:Y:S01]  /*10c0*/  LDG.E R17, desc[UR8][R4.64+0x4] ;  /* 0x0000040804117981 */ /* 0x000ee2000c1e1900 */
[----:B------:R-:W-:Y:S01]  /*10d0*/  HFMA2 R0, -RZ, RZ, 0.96630859375, -0.0022525787353515625 ;  /* 0x3bbb989dff007431 */ /* 0x000fe200000001ff */
[----:B------:R-:W-:Y:S02]  /*10e0*/  MOV R15, 0x437c0000 ;  /* 0x437c0000000f7802 */ /* 0x000fe40000000f00 */
[----:B------:R-:W-:Y:S01]  /*10f0*/  IADD3 R7, PT, PT, R7, 0x2, RZ ;  /* 0x0000000207077810 */ /* 0x000fe20007ffe0ff */
[----:B--2---:R-:W-:-:S04]  /*1100*/  FADD R13, R13, -R10 ;  /* 0x8000000a0d0d7221 */ /* 0x004fc80000000000 */
[----:B------:R-:W-:Y:S01]  /*1110*/  FFMA.SAT R6, R13, R0, 0.5 ;  /* 0x3f0000000d067423 */ /* 0x000fe20000002000 */
[----:B---3--:R-:W-:-:S03]  /*1120*/  FADD R17, R17, -R10 ;  /* 0x8000000a11117221 */ /* 0x008fc60000000000 */
[----:B------:R-:W-:Y:S01]  /*1130*/  FFMA.RM R6, R6, R15, 12582913 ;  /* 0x4b40000106067423 */ /* 0x000fe2000000400f */
[----:B------:R-:W-:-:S03]  /*1140*/  FFMA.SAT R8, R17, R0, 0.5 ;  /* 0x3f00000011087423 */ /* 0x000fc60000002000 */
[----:B------:R-:W-:Y:S01]  /*1150*/  FADD R0, R6, -12583039 ;  /* 0xcb40007f06007421 */ /* 0x000fe20000000000 */
[----:B------:R-:W-:Y:S01]  /*1160*/  FFMA.RM R8, R8, R15, 12582913 ;  /* 0x4b40000108087423 */ /* 0x000fe2000000400f */
[----:B------:R-:W-:Y:S02]  /*1170*/  SHF.L.U32 R6, R6, 0x17, RZ ;  /* 0x0000001706067819 */ /* 0x000fe400000006ff */
[C---:B------:R-:W-:Y:S01]  /*1180*/  FFMA R0, R13.reuse, 1.4426950216293334961, -R0 ;  /* 0x3fb8aa3b0d007823 */ /* 0x040fe20000000800 */
[C---:B------:R-:W-:Y:S01]  /*1190*/  FADD R4, R8.reuse, -12583039 ;  /* 0xcb40007f08047421 */ /* 0x040fe20000000000 */
[----:B------:R-:W-:Y:S02]  /*11a0*/  SHF.L.U32 R5, R8, 0x17, RZ ;  /* 0x0000001708057819 */ /* 0x000fe400000006ff */
[----:B------:R-:W-:Y:S01]  /*11b0*/  FFMA R0, R13, 1.925963033500011079e-08, R0 ;  /* 0x32a570600d007823 */ /* 0x000fe20000000000 */
[----:B------:R-:W-:-:S04]  /*11c0*/  FFMA R4, R17, 1.4426950216293334961, -R4 ;  /* 0x3fb8aa3b11047823 */ /* 0x000fc80000000804 */
[----:B------:R-:W-:Y:S01]  /*11d0*/  FFMA R4, R17, 1.925963033500011079e-08, R4 ;  /* 0x32a5706011047823 */ /* 0x000fe20000000004 */
[----:B------:R-:W0:Y:S08]  /*11e0*/  MUFU.EX2 R0, R0 ;  /* 0x0000000000007308 */ /* 0x000e300000000800 */
[----:B------:R-:W1:Y:S01]  /*11f0*/  MUFU.EX2 R4, R4 ;  /* 0x0000000400047308 */ /* 0x000e620000000800 */
[----:B0-----:R-:W-:-:S04]  /*1200*/  FFMA R6, R6, R0, R11 ;  /* 0x0000000006067223 */ /* 0x001fc8000000000b */
[----:B-1----:R-:W-:-:S07]  /*1210*/  FFMA R11, R5, R4, R6 ;  /* 0x00000004050b7223 */ /* 0x002fce0000000006 */
.L_x_56:
[----:B------:R-:W-:Y:S05]  /*1220*/  BRA.U UP1, `(.L_x_52) ;  /* 0x0000000101347547 */ /* 0x000fea000b800000 */
[----:B------:R-:W-:-:S06]  /*1230*/  IMAD.WIDE.U32 R4, R7, 0x4, R2 ;  /* 0x0000000407047825 */ /* 0x000fcc00078e0002 */
[----:B------:R-:W2:Y:S01]  /*1240*/  LDG.E R5, desc[UR8][R4.64] ;  /* 0x0000000804057981 */ /* 0x000ea2000c1e1900 */
[----:B------:R-:W-:Y:S01]  /*1250*/  HFMA2 R7, -RZ, RZ, 0.96630859375, -0.0022525787353515625 ;  /* 0x3bbb989dff077431 */ /* 0x000fe200000001ff */
[----:B------:R-:W-:Y:S01]  /*1260*/  MOV R13, 0x437c0000 ;  /* 0x437c0000000d7802 */ /* 0x000fe20000000f00 */
[----:B--2---:R-:W-:-:S04]  /*1270*/  FADD R0, R5, -R10 ;  /* 0x8000000a05007221 */ /* 0x004fc80000000000 */
[----:B------:R-:W-:-:S04]  /*1280*/  FFMA.SAT R6, R0, R7, 0.5 ;  /* 0x3f00000000067423 */ /* 0x000fc80000002007 */
[----:B------:R-:W-:-:S04]  /*1290*/  FFMA.RM R6, R6, R13, 12582913 ;  /* 0x4b40000106067423 */ /* 0x000fc8000000400d */
[C---:B------:R-:W-:Y:S01]  /*12a0*/  FADD R7, R6.reuse, -12583039 ;  /* 0xcb40007f06077421 */ /* 0x040fe20000000000 */
[----:B------:R-:W-:-:S03]  /*12b0*/  SHF.L.U32 R6, R6, 0x17, RZ ;  /* 0x0000001706067819 */ /* 0x000fc600000006ff */
[----:B------:R-:W-:-:S04]  /*12c0*/  FFMA R7, R0, 1.4426950216293334961, -R7 ;  /* 0x3fb8aa3b00077823 */ /* 0x000fc80000000807 */
[----:B------:R-:W-:-:S06]  /*12d0*/  FFMA R7, R0, 1.925963033500011079e-08, R7 ;  /* 0x32a5706000077823 */ /* 0x000fcc0000000007 */
[----:B------:R-:W0:Y:S02]  /*12e0*/  MUFU.EX2 R7, R7 ;  /* 0x0000000700077308 */ /* 0x000e240000000800 */
[----:B0-----:R-:W-:-:S07]  /*12f0*/  FFMA R11, R6, R7, R11 ;  /* 0x00000007060b7223 */ /* 0x001fce000000000b */
.L_x_52:
[----:B------:R-:W0:Y:S02]  /*1300*/  LDC R0, c[0x0][0x394] ;  /* 0x0000e500ff007b82 */ /* 0x000e240000000800 */
[----:B0-----:R-:W-:-:S13]  /*1310*/  ISETP.GE.AND P0, PT, R0, 0x1, PT ;  /* 0x000000010000780c */ /* 0x001fda0003f06270 */
[----:B------:R-:W-:Y:S05]  /*1320*/  @!P0 EXIT ;  /* 0x000000000000894d */ /* 0x000fea0003800000 */
[C---:B------:R-:W-:Y:S01]  /*1330*/  ISETP.GE.U32.AND P0, PT, R0.reuse, 0x8, PT ;  /* 0x000000080000780c */ /* 0x040fe20003f06070 */
[----:B------:R-:W-:Y:S01]  /*1340*/  HFMA2 R12, -RZ, RZ, 0, 0 ;  /* 0x00000000ff0c7431 */ /* 0x000fe200000001ff */
[----:B------:R-:W-:-:S11]  /*1350*/  LOP3.LUT R22, R0, 0x7, RZ, 0xc0, !PT ;  /* 0x0000000700167812 */ /* 0x000fd600078ec0ff */
[----:B------:R-:W-:Y:S05]  /*1360*/  @!P0 BRA `(.L_x_57) ;  /* 0x0000000c00808947 */ /* 0x000fea0003800000 */
[----:B------:R-:W0:Y:S01]  /*1370*/  LDCU.64 UR4, c[0x0][0x388] ;  /* 0x00007100ff0477ac */ /* 0x000e220008000a00 */
[----:B------:R-:W-:Y:S02]  /*1380*/  IADD3 R4, P0, PT, R2, 0x10, RZ ;  /* 0x0000001002047810 */ /* 0x000fe40007f1e0ff */
[----:B------:R-:W-:Y:S02]  /*1390*/  LOP3.LUT R12, R0, 0x7ffffff8, RZ, 0xc0, !PT ;  /* 0x7ffffff8000c7812 */ /* 0x000fe400078ec0ff */
[----:B------:R-:W-:Y:S02]  /*13a0*/  MOV R21, R9 ;  /* 0x0000000900157202 */ /* 0x000fe40000000f00 */
[----:B------:R-:W-:Y:S02]  /*13b0*/  IADD3.X R5, PT, PT, RZ, R3, RZ, P0, !PT ;  /* 0x00000003ff057210 */ /* 0x000fe400007fe4ff */
[----:B------:R-:W-:Y:S01]  /*13c0*/  IADD3 R20, PT, PT, -R12, RZ, RZ ;  /* 0x000000ff0c147210 */ /* 0x000fe20007ffe1ff */
[----:B0-----:R-:W-:-:S04]  /*13d0*/  UIADD3 UR4, UP0, UPT, UR4, 0x10, URZ ;  /* 0x0000001004047890 */ /* 0x001fc8000ff1e0ff */
[----:B------:R-:W-:-:S12]  /*13e0*/  UIADD3.X UR5, UPT, UPT, URZ, UR5, URZ, UP0, !UPT ;  /* 0x00000005ff057290 */ /* 0x000fd800087fe4ff */
.L_x_74:
[----:B0-----:R-:W2:Y:S01]  /*13f0*/  LDG.E R7, desc[UR8][R4.64+-0x10] ;  /* 0xfffff00804077981 */ /* 0x001ea2000c1e1900 */
[----:B------:R-:W-:Y:S01]  /*1400*/  HFMA2 R13, -RZ, RZ, 3.7421875, 0 ;  /* 0x437c0000ff0d7431 */ /* 0x000fe200000001ff */
[----:B------:R-:W-:Y:S01]  /*1410*/  MOV R0, 0x3bbb989d ;  /* 0x3bbb989d00007802 */ /* 0x000fe20000000f00 */
[----:B------:R-:W0:Y:S01]  /*1420*/  MUFU.RCP R14, R11 ;  /* 0x0000000b000e7308 */ /* 0x000e220000001000 */
[----:B------:R-:W-:Y:S01]  /*1430*/  IADD3 R20, PT, PT, R20, 0x8, RZ ;  /* 0x0000000814147810 */ /* 0x000fe20007ffe0ff */
[----:B------:R-:W-:Y:S03]  /*1440*/  BSSY.RECONVERGENT B2, `(.L_x_58) ;  /* 0x0000017000027945 */ /* 0x000fe60003800200 */
[----:B------:R-:W-:Y:S01]  /*1450*/  ISETP.NE.AND P2, PT, R20, RZ, PT ;  /* 0x000000ff1400720c */ /* 0x000fe20003f45270 */
[----:B--2---:R-:W-:-:S04]  /*1460*/  FADD R7, R7, -R10 ;  /* 0x8000000a07077221 */ /* 0x004fc80000000000 */
[----:B------:R-:W-:-:S04]  /*1470*/  FFMA.SAT R0, R7, R0, 0.5 ;  /* 0x3f00000007007423 */ /* 0x000fc80000002000 */
[----:B------:R-:W-:Y:S01]  /*1480*/  FFMA.RM R0, R0, R13, 12582913 ;  /* 0x4b40000100007423 */ /* 0x000fe2000000400d */
[----:B0-----:R-:W-:-:S03]  /*1490*/  FFMA R13, R14, -R11, 1 ;  /* 0x3f8000000e0d7423 */ /* 0x001fc6000000080b */
[C---:B------:R-:W-:Y:S01]  /*14a0*/  FADD R6, R0.reuse, -12583039 ;  /* 0xcb40007f00067421 */ /* 0x040fe20000000000 */
[----:B------:R-:W-:Y:S01]  /*14b0*/  SHF.L.U32 R0, R0, 0x17, RZ ;  /* 0x0000001700007819 */ /* 0x000fe200000006ff */
[----:B------:R-:W-:Y:S02]  /*14c0*/  FFMA R13, R14, R13, R14 ;  /* 0x0000000d0e0d7223 */ /* 0x000fe4000000000e */
[----:B------:R-:W-:-:S04]  /*14d0*/  FFMA R6, R7, 1.4426950216293334961, -R6 ;  /* 0x3fb8aa3b07067823 */ /* 0x000fc80000000806 */
[----:B------:R-:W-:Y:S01]  /*14e0*/  FFMA R8, R7, 1.925963033500011079e-08, R6 ;  /* 0x32a5706007087823 */ /* 0x000fe20000000006 */
[----:B------:R-:W-:-:S03]  /*14f0*/  MOV R6, UR4 ;  /* 0x0000000400067c02 */ /* 0x000fc60008000f00 */
[----:B------:R-:W0:Y:S02]  /*1500*/  MUFU.EX2 R7, R8 ;  /* 0x0000000800077308 */ /* 0x000e240000000800 */
[----:B0-----:R-:W-:Y:S01]  /*1510*/  FMUL R0, R0, R7 ;  /* 0x0000000700007220 */ /* 0x001fe20000400000 */
[----:B------:R-:W-:-:S05]  /*1520*/  MOV R7, UR5 ;  /* 0x0000000500077c02 */ /* 0x000fca0008000f00 */
[----:B------:R-:W0:Y:S01]  /*1530*/  FCHK P0, R0, R11 ;  /* 0x0000000b00007302 */ /* 0x000e220000000000 */
[----:B------:R-:W-:Y:S01]  /*1540*/  FFMA R14, R0, R13, RZ ;  /* 0x0000000d000e7223 */ /* 0x000fe200000000ff */
[----:B------:R-:W-:-:S04]  /*1550*/  IMAD.WIDE R6, R21, 0x4, R6 ;  /* 0x0000000415067825 */ /* 0x000fc800078e0206 */
[----:B------:R-:W-:-:S04]  /*1560*/  FFMA R8, R14, -R11, R0 ;  /* 0x8000000b0e087223 */ /* 0x000fc80000000000 */
[----:B------:R-:W-:Y:S01]  /*1570*/  FFMA R13, R13, R8, R14 ;  /* 0x000000080d0d7223 */ /* 0x000fe2000000000e */
[----:B0-----:R-:W-:Y:S06]  /*1580*/  @!P0 BRA `(.L_x_59) ;  /* 0x0000000000088947 */ /* 0x001fec0003800000 */
[----:B------:R-:W-:-:S07]  /*1590*/  MOV R8, 0x15b0 ;  /* 0x000015b000087802 */ /* 0x000fce0000000f00 */
[----:B------:R-:W-:Y:S05]  /*15a0*/  CALL.REL.NOINC `($__internal_2_$__cuda_sm3x_div_rn_noftz_f32_slowpath) ;  /* 0x0000001800487944 */ /* 0x000fea0003c00000 */
.L_x_59:
[----:B------:R-:W-:Y:S05]  /*15b0*/  BSYNC.RECONVERGENT B2 ;  /* 0x0000000000027941 */ /* 0x000fea0003800200 */
.L_x_58:
[----:B------:R0:W-:Y:S04]  /*15c0*/  STG.E desc[UR8][R6.64+-0x10], R13 ;  /* 0xfffff00d06007986 */ /* 0x0001e8000c101908 */
[----:B------:R-:W2:Y:S01]  /*15d0*/  LDG.E R15, desc[UR8][R4.64+-0xc] ;  /* 0xfffff408040f7981 */ /* 0x000ea2000c1e1900 */
[----:B------:R-:W-:Y:S01]  /*15e0*/  HFMA2 R17, -RZ, RZ, 3.7421875, 0 ;  /* 0x437c0000ff117431 */ /* 0x000fe200000001ff */
[----:B------:R-:W-:Y:S01]  /*15f0*/  MOV R0, 0x3bbb989d ;  /* 0x3bbb989d00007802 */ /* 0x000fe20000000f00 */
[----:B------:R-:W1:Y:S01]  /*1600*/  MUFU.RCP R14, R11 ;  /* 0x0000000b000e7308 */ /* 0x000e620000001000 */
[----:B------:R-:W-:Y:S01]  /*1610*/  BSSY.RECONVERGENT B2, `(.L_x_60) ;  /* 0x0000014000027945 */ /* 0x000fe20003800200 */
[----:B--2---:R-:W-:-:S04]  /*1620*/  FADD R15, R15, -R10 ;  /* 0x8000000a0f0f7221 */ /* 0x004fc80000000000 */
[----:B------:R-:W-:-:S04]  /*1630*/  FFMA.SAT R0, R15, R0, 0.5 ;  /* 0x3f0000000f007423 */ /* 0x000fc80000002000 */
[----:B------:R-:W-:-:S04]  /*1640*/  FFMA.RM R0, R0, R17, 12582913 ;  /* 0x4b40000100007423 */ /* 0x000fc80000004011 */
[C---:B------:R-:W-:Y:S01]  /*1650*/  FADD R8, R0.reuse, -12583039 ;  /* 0xcb40007f00087421 */ /* 0x040fe20000000000 */
[----:B------:R-:W-:-:S03]  /*1660*/  SHF.L.U32 R0, R0, 0x17, RZ ;  /* 0x0000001700007819 */ /* 0x000fc600000006ff */
[----:B------:R-:W-:-:S04]  /*1670*/  FFMA R8, R15, 1.4426950216293334961, -R8 ;  /* 0x3fb8aa3b0f087823 */ /* 0x000fc80000000808 */
[----:B------:R-:W-:Y:S01]  /*1680*/  FFMA R8, R15, 1.925963033500011079e-08, R8 ;  /* 0x32a570600f087823 */ /* 0x000fe20000000008 */
[----:B-1----:R-:W-:-:S03]  /*1690*/  FFMA R15, R14, -R11, 1 ;  /* 0x3f8000000e0f7423 */ /* 0x002fc6000000080b */
[----:B0-----:R-:W0:Y:S02]  /*16a0*/  MUFU.EX2 R13, R8 ;  /* 0x00000008000d7308 */ /* 0x001e240000000800 */
[----:B0-----:R-:W-:Y:S01]  /*16b0*/  FMUL R16, R0, R13 ;  /* 0x0000000d00107220 */ /* 0x001fe20000400000 */
[----:B------:R-:W-:-:S05]  /*16c0*/  FFMA R0, R14, R15, R14 ;  /* 0x0000000f0e007223 */ /* 0x000fca000000000e */
[----:B------:R-:W0:Y:S01]  /*16d0*/  FCHK P0, R16, R11 ;  /* 0x0000000b10007302 */ /* 0x000e220000000000 */
[----:B------:R-:W-:-:S04]  /*16e0*/  FFMA R13, R0, R16, RZ ;  /* 0x00000010000d7223 */ /* 0x000fc800000000ff */
[----:B------:R-:W-:-:S04]  /*16f0*/  FFMA R14, R13, -R11, R16 ;  /* 0x8000000b0d0e7223 */ /* 0x000fc80000000010 */
[----:B------:R-:W-:Y:S01]  /*1700*/  FFMA R13, R0, R14, R13 ;  /* 0x0000000e000d7223 */ /* 0x000fe2000000000d */
[----:B0-----:R-:W-:Y:S06]  /*1710*/  @!P0 BRA `(.L_x_61) ;  /* 0x00000000000c8947 */ /* 0x001fec0003800000 */
[----:B------:R-:W-:Y:S02]  /*1720*/  MOV R0, R16 ;  /* 0x0000001000007202 */ /* 0x000fe40000000f00 */
[----:B------:R-:W-:-:S07]  /*1730*/  MOV R8, 0x1750 ;  /* 0x0000175000087802 */ /* 0x000fce0000000f00 */
[----:B------:R-:W-:Y:S05]  /*1740*/  CALL.REL.NOINC `($__internal_2_$__cuda_sm3x_div_rn_noftz_f32_slowpath) ;  /* 0x0000001400e07944 */ /* 0x000fea0003c00000 */
.L_x_61:
[----:B------:R-:W-:Y:S05]  /*1750*/  BSYNC.RECONVERGENT B2 ;  /* 0x0000000000027941 */ /* 0x000fea0003800200 */
.L_x_60:
        /* <DEDUP_REMOVED lines=25> */
.L_x_63:
[----:B------:R-:W-:Y:S05]  /*18f0*/  BSYNC.RECONVERGENT B2 ;  /* 0x0000000000027941 */ /* 0x000fea0003800200 */
.L_x_62:
        /* <DEDUP_REMOVED lines=25> */
.L_x_65:
[----:B------:R-:W-:Y:S05]  /*1a90*/  BSYNC.RECONVERGENT B2 ;  /* 0x0000000000027941 */ /* 0x000fea0003800200 */
.L_x_64:
        /* <DEDUP_REMOVED lines=25> */
.L_x_67:
[----:B------:R-:W-:Y:S05]  /*1c30*/  BSYNC.RECONVERGENT B2 ;  /* 0x0000000000027941 */ /* 0x000fea0003800200 */
.L_x_66:
        /* <DEDUP_REMOVED lines=25> */
.L_x_69:
[----:B------:R-:W-:Y:S05]  /*1dd0*/  BSYNC.RECONVERGENT B2 ;  /* 0x0000000000027941 */ /* 0x000fea0003800200 */
.L_x_68:
        /* <DEDUP_REMOVED lines=25> */
.L_x_71:
[----:B------:R-:W-:Y:S05]  /*1f70*/  BSYNC.RECONVERGENT B2 ;  /* 0x0000000000027941 */ /* 0x000fea0003800200 */
.L_x_70:
        /* <DEDUP_REMOVED lines=25> */
.L_x_73:
[----:B------:R-:W-:Y:S05]  /*2110*/  BSYNC.RECONVERGENT B2 ;  /* 0x0000000000027941 */ /* 0x000fea0003800200 */
.L_x_72:
[----:B------:R0:W-:Y:S01]  /*2120*/  STG.E desc[UR8][R6.64+0xc], R13 ;  /* 0x00000c0d06007986 */ /* 0x0001e2000c101908 */
[----:B------:R-:W-:Y:S02]  /*2130*/  IADD3 R4, P0, PT, R4, 0x20, RZ ;  /* 0x0000002004047810 */ /* 0x000fe40007f1e0ff */
[----:B------:R-:W-:Y:S02]  /*2140*/  IADD3 R21, PT, PT, R21, 0x8, RZ ;  /* 0x0000000815157810 */ /* 0x000fe40007ffe0ff */
[----:B------:R-:W-:Y:S01]  /*2150*/  IADD3.X R5, PT, PT, RZ, R5, RZ, P0, !PT ;  /* 0x00000005ff057210 */ /* 0x000fe200007fe4ff */
[----:B------:R-:W-:Y:S08]  /*2160*/  @P2 BRA `(.L_x_74) ;  /* 0xfffffff000a02947 */ /* 0x000ff0000383ffff */
.L_x_57:
[----:B------:R-:W-:-:S13]  /*2170*/  ISETP.NE.AND P0, PT, R22, RZ, PT ;  /* 0x000000ff1600720c */ /* 0x000fda0003f05270 */
[----:B------:R-:W-:Y:S05]  /*2180*/  @!P0 EXIT ;  /* 0x000000000000894d */ /* 0x000fea0003800000 */
[----:B------:R-:W1:Y:S01]  /*2190*/  LDCU UR4, c[0x0][0x394] ;  /* 0x00007280ff0477ac */ /* 0x000e620008000800 */
[----:B------:R-:W-:Y:S01]  /*21a0*/  ISETP.GE.U32.AND P0, PT, R22, 0x4, PT ;  /* 0x000000041600780c */ /* 0x000fe20003f06070 */
[----:B-1----:R-:W-:-:S12]  /*21b0*/  ULOP3.LUT UR4, UR4, 0x3, URZ, 0xc0, !UPT ;  /* 0x0000000304047892 */ /* 0x002fd8000f8ec0ff */
[----:B------:R-:W-:Y:S05]  /*21c0*/  @!P0 BRA `(.L_x_75) ;  /* 0x0000000400b88947 */ /* 0x000fea0003800000 */
[----:B------:R-:W-:-:S05]  /*21d0*/  IMAD.WIDE.U32 R4, R12, 0x4, R2 ;  /* 0x000000040c047825 */ /* 0x000fca00078e0002 */
[----:B0-----:R-:W2:Y:S01]  /*21e0*/  LDG.E R7, desc[UR8][R4.64] ;  /* 0x0000000804077981 */ /* 0x001ea2000c1e1900 */
[----:B------:R-:W-:Y:S01]  /*21f0*/  HFMA2 R13, -RZ, RZ, 3.7421875, 0 ;  /* 0x437c0000ff0d7431 */ /* 0x000fe200000001ff */
[----:B------:R-:W-:Y:S01]  /*2200*/  MOV R0, 0x3bbb989d ;  /* 0x3bbb989d00007802 */ /* 0x000fe20000000f00 */
[----:B------:R-:W0:Y:S01]  /*2210*/  MUFU.RCP R8, R11 ;  /* 0x0000000b00087308 */ /* 0x000e220000001000 */
[----:B------:R-:W-:Y:S01]  /*2220*/  BSSY.RECONVERGENT B2, `(.L_x_76) ;  /* 0x0000014000027945 */ /* 0x000fe20003800200 */
[----:B--2---:R-:W-:-:S04]  /*2230*/  FADD R7, R7, -R10 ;  /* 0x8000000a07077221 */ /* 0x004fc80000000000 */
[----:B------:R-:W-:-:S04]  /*2240*/  FFMA.SAT R0, R7, R0, 0.5 ;  /* 0x3f00000007007423 */ /* 0x000fc80000002000 */
[----:B------:R-:W-:Y:S01]  /*2250*/  FFMA.RM R0, R0, R13, 12582913 ;  /* 0x4b40000100007423 */ /* 0x000fe2000000400d */
[----:B0-----:R-:W-:-:S03]  /*2260*/  FFMA R13, R8, -R11, 1 ;  /* 0x3f800000080d7423 */ /* 0x001fc6000000080b */
[C---:B------:R-:W-:Y:S01]  /*2270*/  FADD R6, R0.reuse, -12583039 ;  /* 0xcb40007f00067421 */ /* 0x040fe20000000000 */
[----:B------:R-:W-:-:S03]  /*2280*/  SHF.L.U32 R0, R0, 0x17, RZ ;  /* 0x0000001700007819 */ /* 0x000fc600000006ff */
[----:B------:R-:W-:-:S04]  /*2290*/  FFMA R6, R7, 1.4426950216293334961, -R6 ;  /* 0x3fb8aa3b07067823 */ /* 0x000fc80000000806 */
[----:B------:R-:W-:-:S04]  /*22a0*/  FFMA R6, R7, 1.925963033500011079e-08, R6 ;  /* 0x32a5706007067823 */ /* 0x000fc80000000006 */
[----:B------:R-:W0:Y:S02]  /*22b0*/  MUFU.EX2 R7, R6 ;  /* 0x0000000600077308 */ /* 0x000e240000000800 */
        /* <DEDUP_REMOVED lines=10> */
.L_x_77:
[----:B------:R-:W-:Y:S05]  /*2360*/  BSYNC.RECONVERGENT B2 ;  /* 0x0000000000027941 */ /* 0x000fea0003800200 */
.L_x_76:
[----:B------:R-:W0:Y:S01]  /*2370*/  LDC.64 R6, c[0x0][0x388] ;  /* 0x0000e200ff067b82 */ /* 0x000e220000000a00 */
[----:B------:R-:W-:-:S05]  /*2380*/  IADD3 R15, PT, PT, R9, R12, RZ ;  /* 0x0000000c090f7210 */ /* 0x000fca0007ffe0ff */
[----:B0-----:R-:W-:-:S05]  /*2390*/  IMAD.WIDE R6, R15, 0x4, R6 ;  /* 0x000000040f067825 */ /* 0x001fca00078e0206 */
        /* <DEDUP_REMOVED lines=25> */
.L_x_79:
[----:B------:R-:W-:Y:S05]  /*2530*/  BSYNC.RECONVERGENT B2 ;  /* 0x0000000000027941 */ /* 0x000fea0003800200 */
.L_x_78:
        /* <DEDUP_REMOVED lines=25> */
.L_x_81:
[----:B------:R-:W-:Y:S05]  /*26d0*/  BSYNC.RECONVERGENT B2 ;  /* 0x0000000000027941 */ /* 0x000fea0003800200 */
.L_x_80:
[----:B------:R0:W-:Y:S04]  /*26e0*/  STG.E desc[UR8][R6.64+0x8], R13 ;  /* 0x0000080d06007986 */ /* 0x0001e8000c101908 */
[----:B------:R-:W2:Y:S01]  /*26f0*/  LDG.E R5, desc[UR8][R4.64+0xc] ;  /* 0x00000c0804057981 */ /* 0x000ea2000c1e1900 */
[----:B------:R-:W-:Y:S01]  /*2700*/  HFMA2 R17, -RZ, RZ, 3.7421875, 0 ;  /* 0x437c0000ff117431 */ /* 0x000fe200000001ff */
[----:B------:R-:W-:Y:S01]  /*2710*/  MOV R15, 0x3bbb989d ;  /* 0x3bbb989d000f7802 */ /* 0x000fe20000000f00 */
[----:B------:R-:W1:Y:S01]  /*2720*/  MUFU.RCP R14, R11 ;  /* 0x0000000b000e7308 */ /* 0x000e620000001000 */
[----:B------:R-:W-:Y:S01]  /*2730*/  BSSY.RECONVERGENT B2, `(.L_x_82) ;  /* 0x0000015000027945 */ /* 0x000fe20003800200 */
[----:B--2---:R-:W-:Y:S01]  /*2740*/  FADD R0, R5, -R10 ;  /* 0x8000000a05007221 */ /* 0x004fe20000000000 */
[----:B-1----:R-:W-:-:S03]  /*2750*/  FFMA R5, R14, -R11, 1 ;  /* 0x3f8000000e057423 */ /* 0x002fc6000000080b */
[----:B------:R-:W-:-:S04]  /*2760*/  FFMA.SAT R8, R0, R15, 0.5 ;  /* 0x3f00000000087423 */ /* 0x000fc8000000200f */
[----:B------:R-:W-:-:S04]  /*2770*/  FFMA.RM R8, R8, R17, 12582913 ;  /* 0x4b40000108087423 */ /* 0x000fc80000004011 */
[C---:B------:R-:W-:Y:S01]  /*2780*/  FADD R15, R8.reuse, -12583039 ;  /* 0xcb40007f080f7421 */ /* 0x040fe20000000000 */
[----:B------:R-:W-:-:S03]  /*2790*/  SHF.L.U32 R8, R8, 0x17, RZ ;  /* 0x0000001708087819 */ /* 0x000fc600000006ff */
[----:B------:R-:W-:-:S04]  /*27a0*/  FFMA R15, R0, 1.4426950216293334961, -R15 ;  /* 0x3fb8aa3b000f7823 */ /* 0x000fc8000000080f */
[----:B------:R-:W-:Y:S01]  /*27b0*/  FFMA R15, R0, 1.925963033500011079e-08, R15 ;  /* 0x32a57060000f7823 */ /* 0x000fe2000000000f */
[----:B------:R-:W-:-:S05]  /*27c0*/  FFMA R0, R14, R5, R14 ;  /* 0x000000050e007223 */ /* 0x000fca000000000e */
[----:B------:R-:W0:Y:S02]  /*27d0*/  MUFU.EX2 R15, R15 ;  /* 0x0000000f000f7308 */ /* 0x000e240000000800 */
[----:B0-----:R-:W-:-:S06]  /*27e0*/  FMUL R13, R8, R15 ;  /* 0x0000000f080d7220 */ /* 0x001fcc0000400000 */
        /* <DEDUP_REMOVED lines=8> */
[----:B------:R-:W-:-:S07]  /*2870*/  MOV R5, R13 ;  /* 0x0000000d00057202 */ /* 0x000fce0000000f00 */
.L_x_83:
[----:B------:R-:W-:Y:S05]  /*2880*/  BSYNC.RECONVERGENT B2 ;  /* 0x0000000000027941 */ /* 0x000fea0003800200 */
.L_x_82:
[----:B------:R1:W-:Y:S01]  /*2890*/  STG.E desc[UR8][R6.64+0xc], R5 ;  /* 0x00000c0506007986 */ /* 0x0003e2000c101908 */
[----:B------:R-:W-:-:S07]  /*28a0*/  IADD3 R12, PT, PT, R12, 0x4, RZ ;  /* 0x000000040c0c7810 */ /* 0x000fce0007ffe0ff */
.L_x_75:
[----:B------:R-:W-:-:S13]  /*28b0*/  ISETP.NE.AND P0, PT, RZ, UR4, PT ;  /* 0x00000004ff007c0c */ /* 0x000fda000bf05270 */
[----:B------:R-:W-:Y:S05]  /*28c0*/  @!P0 EXIT ;  /* 0x000000000000894d */ /* 0x000fea0003800000 */
[----:B------:R-:W-:-:S09]  /*28d0*/  UISETP.NE.AND UP0, UPT, UR4, 0x1, UPT ;  /* 0x000000010400788c */ /* 0x000fd2000bf05270 */
[----:B------:R-:W-:Y:S05]  /*28e0*/  BRA.U !UP0, `(.L_x_84) ;  /* 0x0000000108e87547 */ /* 0x000fea000b800000 */
[----:B-1----:R-:W-:-:S05]  /*28f0*/  IMAD.WIDE.U32 R4, R12, 0x4, R2 ;  /* 0x000000040c047825 */ /* 0x002fca00078e0002 */
[----:B0-----:R-:W2:Y:S01]  /*2900*/  LDG.E R7, desc[UR8][R4.64] ;  /* 0x0000000804077981 */ /* 0x001ea2000c1e1900 */
[----:B------:R-:W-:Y:S01]  /*2910*/  HFMA2 R0, -RZ, RZ, 0.96630859375, -0.0022525787353515625 ;  /* 0x3bbb989dff007431 */ /* 0x000fe200000001ff */
        /* <DEDUP_REMOVED lines=22> */
.L_x_86:
[----:B------:R-:W-:Y:S05]  /*2a80*/  BSYNC.RECONVERGENT B2 ;  /* 0x0000000000027941 */ /* 0x000fea0003800200 */
.L_x_85:
[----:B------:R-:W0:Y:S01]  /*2a90*/  LDC.64 R6, c[0x0][0x388] ;  /* 0x0000e200ff067b82 */ /* 0x000e220000000a00 */
[----:B------:R-:W-:-:S05]  /*2aa0*/  IADD3 R15, PT, PT, R9, R12, RZ ;  /* 0x0000000c090f7210 */ /* 0x000fca0007ffe0ff */
[----:B0-----:R-:W-:-:S05]  /*2ab0*/  IMAD.WIDE R6, R15, 0x4, R6 ;  /* 0x000000040f067825 */ /* 0x001fca00078e0206 */
[----:B------:R0:W-:Y:S04]  /*2ac0*/  STG.E desc[UR8][R6.64], R13 ;  /* 0x0000000d06007986 */ /* 0x0001e8000c101908 */
[----:B------:R-:W2:Y:S01]  /*2ad0*/  LDG.E R5, desc[UR8][R4.64+0x4] ;  /* 0x0000040804057981 */ /* 0x000ea2000c1e1900 */
[----:B------:R-:W-:Y:S01]  /*2ae0*/  HFMA2 R15, -RZ, RZ, 0.96630859375, -0.0022525787353515625 ;  /* 0x3bbb989dff0f7431 */ /* 0x000fe200000001ff */
        /* <DEDUP_REMOVED lines=23> */
.L_x_88:
[----:B------:R-:W-:Y:S05]  /*2c60*/  BSYNC.RECONVERGENT B2 ;  /* 0x0000000000027941 */ /* 0x000fea0003800200 */
.L_x_87:
[----:B------:R2:W-:Y:S01]  /*2c70*/  STG.E desc[UR8][R6.64+0x4], R5 ;  /* 0x0000040506007986 */ /* 0x0005e2000c101908 */
[----:B------:R-:W-:-:S07]  /*2c80*/  IADD3 R12, PT, PT, R12, 0x2, RZ ;  /* 0x000000020c0c7810 */ /* 0x000fce0007ffe0ff */
.L_x_84:
[----:B------:R-:W3:Y:S02]  /*2c90*/  LDC R0, c[0x0][0x394] ;  /* 0x0000e500ff007b82 */ /* 0x000ee40000000800 */
[----:B---3--:R-:W-:-:S04]  /*2ca0*/  LOP3.LUT R0, R0, 0x1, RZ, 0xc0, !PT ;  /* 0x0000000100007812 */ /* 0x008fc800078ec0ff */
[----:B------:R-:W-:-:S13]  /*2cb0*/  ISETP.NE.U32.AND P0, PT, R0, 0x1, PT ;  /* 0x000000010000780c */ /* 0x000fda0003f05070 */
[----:B------:R-:W-:Y:S05]  /*2cc0*/  @P0 EXIT ;  /* 0x000000000000094d */ /* 0x000fea0003800000 */
[----:B------:R-:W-:-:S06]  /*2cd0*/  IMAD.WIDE.U32 R2, R12, 0x4, R2 ;  /* 0x000000040c027825 */ /* 0x000fcc00078e0002 */
[----:B------:R-:W3:Y:S01]  /*2ce0*/  LDG.E R3, desc[UR8][R2.64] ;  /* 0x0000000802037981 */ /* 0x000ee2000c1e1900 */
[----:B-12---:R-:W-:Y:S01]  /*2cf0*/  HFMA2 R5, -RZ, RZ, 0.96630859375, -0.0022525787353515625 ;  /* 0x3bbb989dff057431 */ /* 0x006fe200000001ff */
[----:B0-----:R-:W-:Y:S01]  /*2d00*/  MOV R7, 0x437c0000 ;  /* 0x437c000000077802 */ /* 0x001fe20000000f00 */
[----:B------:R-:W0:Y:S01]  /*2d10*/  MUFU.RCP R4, R11 ;  /* 0x0000000b00047308 */ /* 0x000e220000001000 */
[----:B------:R-:W-:Y:S01]  /*2d20*/  BSSY.RECONVERGENT B2, `(.L_x_89) ;  /* 0x0000015000027945 */ /* 0x000fe20003800200 */
[----:B---3--:R-:W-:Y:S01]  /*2d30*/  FADD R10, R3, -R10 ;  /* 0x8000000a030a7221 */ /* 0x008fe20000000000 */
[----:B0-----:R-:W-:-:S03]  /*2d40*/  FFMA R3, R4, -R11, 1 ;  /* 0x3f80000004037423 */ /* 0x001fc6000000080b */
[----:B------:R-:W-:-:S04]  /*2d50*/  FFMA.SAT R0, R10, R5, 0.5 ;  /* 0x3f0000000a007423 */ /* 0x000fc80000002005 */
[----:B------:R-:W-:-:S04]  /*2d60*/  FFMA.RM R0, R0, R7, 12582913 ;  /* 0x4b40000100007423 */ /* 0x000fc80000004007 */
[C---:B------:R-:W-:Y:S01]  /*2d70*/  FADD R5, R0.reuse, -12583039 ;  /* 0xcb40007f00057421 */ /* 0x040fe20000000000 */
[----:B------:R-:W-:-:S03]  /*2d80*/  SHF.L.U32 R0, R0, 0x17, RZ ;  /* 0x0000001700007819 */ /* 0x000fc600000006ff */
[----:B------:R-:W-:-:S04]  /*2d90*/  FFMA R5, R10, 1.4426950216293334961, -R5 ;  /* 0x3fb8aa3b0a057823 */ /* 0x000fc80000000805 */
[----:B------:R-:W-:-:S06]  /*2da0*/  FFMA R5, R10, 1.925963033500011079e-08, R5 ;  /* 0x32a570600a057823 */ /* 0x000fcc0000000005 */
        /* <DEDUP_REMOVED lines=12> */
.L_x_90:
[----:B------:R-:W-:Y:S05]  /*2e70*/  BSYNC.RECONVERGENT B2 ;  /* 0x0000000000027941 */ /* 0x000fea0003800200 */
.L_x_89:
[----:B------:R-:W0:Y:S01]  /*2e80*/  LDC.64 R2, c[0x0][0x388] ;  /* 0x0000e200ff027b82 */ /* 0x000e220000000a00 */
[----:B------:R-:W-:-:S05]  /*2e90*/  IADD3 R9, PT, PT, R9, R12, RZ ;  /* 0x0000000c09097210 */ /* 0x000fca0007ffe0ff */
[----:B0-----:R-:W-:-:S05]  /*2ea0*/  IMAD.WIDE R2, R9, 0x4, R2 ;  /* 0x0000000409027825 */ /* 0x001fca00078e0202 */
[----:B------:R-:W-:Y:S01]  /*2eb0*/  STG.E desc[UR8][R2.64], R7 ;  /* 0x0000000702007986 */ /* 0x000fe2000c101908 */
[----:B------:R-:W-:Y:S05]  /*2ec0*/  EXIT ;  /* 0x000000000000794d */ /* 0x000fea0003800000 */
        .weak           $__internal_2_$__cuda_sm3x_div_rn_noftz_f32_slowpath
        .type           $__internal_2_$__cuda_sm3x_div_rn_noftz_f32_slowpath,@function
        .size           $__internal_2_$__cuda_sm3x_div_rn_noftz_f32_slowpath,(.L_x_105 - $__internal_2_$__cuda_sm3x_div_rn_noftz_f32_slowpath)
$__internal_2_$__cuda_sm3x_div_rn_noftz_f32_slowpath:
[----:B------:R-:W-:Y:S01]  /*2ed0*/  SHF.R.U32.HI R13, RZ, 0x17, R11 ;  /* 0x00000017ff0d7819 */ /* 0x000fe2000001160b */
[----:B------:R-:W-:Y:S01]  /*2ee0*/  BSSY.RECONVERGENT B0, `(.L_x_91) ;  /* 0x0000065000007945 */ /* 0x000fe20003800200 */
[----:B------:R-:W-:Y:S02]  /*2ef0*/  SHF.R.U32.HI R16, RZ, 0x17, R0 ;  /* 0x00000017ff107819 */ /* 0x000fe40000011600 */
[----:B------:R-:W-:Y:S02]  /*2f00*/  LOP3.LUT R13, R13, 0xff, RZ, 0xc0, !PT ;  /* 0x000000ff0d0d7812 */ /* 0x000fe400078ec0ff */
[----:B------:R-:W-:Y:S02]  /*2f10*/  LOP3.LUT R16, R16, 0xff, RZ, 0xc0, !PT ;  /* 0x000000ff10107812 */ /* 0x000fe400078ec0ff */
[----:B------:R-:W-:Y:S02]  /*2f20*/  IADD3 R15, PT, PT, R13, -0x1, RZ ;  /* 0xffffffff0d0f7810 */ /* 0x000fe40007ffe0ff */
[----:B------:R-:W-:-:S02]  /*2f30*/  IADD3 R14, PT, PT, R16, -0x1, RZ ;  /* 0xffffffff100e7810 */ /* 0x000fc40007ffe0ff */
[----:B------:R-:W-:Y:S02]  /*2f40*/  ISETP.GT.U32.AND P0, PT, R15, 0xfd, PT ;  /* 0x000000fd0f00780c */ /* 0x000fe40003f04070 */
[----:B------:R-:W-:Y:S02]  /*2f50*/  MOV R15, R11 ;  /* 0x0000000b000f7202 */ /* 0x000fe40000000f00 */
[----:B------:R-:W-:-:S13]  /*2f60*/  ISETP.GT.U32.OR P0, PT, R14, 0xfd, P0 ;  /* 0x000000fd0e00780c */ /* 0x000fda0000704470 */
[----:B------:R-:W-:Y:S01]  /*2f70*/  @!P0 MOV R14, RZ ;  /* 0x000000ff000e8202 */ /* 0x000fe20000000f00 */
        /* <DEDUP_REMOVED lines=17> */
[----:B------:R-:W-:-:S04]  /*3090*/  IADD3 R14, PT, PT, R16, -0x1, RZ ;  /* 0xffffffff100e7810 */ /* 0x000fc80007ffe0ff */
[----:B------:R-:W-:Y:S02]  /*30a0*/  ISETP.GE.AND P0, PT, R14, RZ, PT ;  /* 0x000000ff0e00720c */ /* 0x000fe40003f06270 */
[----:B------:R-:W-:-:S04]  /*30b0*/  IADD3 R14, PT, PT, R13, -0x1, RZ ;  /* 0xffffffff0d0e7810 */ /* 0x000fc80007ffe0ff */
[----:B------:R-:W-:-:S07]  /*30c0*/  ISETP.GE.AND P1, PT, R14, RZ, PT ;  /* 0x000000ff0e00720c */ /* 0x000fce0003f26270 */
[----:B------:R-:W-:Y:S01]  /*30d0*/  @P0 MOV R14, RZ ;  /* 0x000000ff000e0202 */ /* 0x000fe20000000f00 */
[----:B------:R-:W-:Y:S01]  /*30e0*/  @!P0 FFMA R0, R0, 1.84467440737095516160e+19, RZ ;  /* 0x5f80000000008823 */ /* 0x000fe200000000ff */
[----:B------:R-:W-:-:S04]  /*30f0*/  @!P0 MOV R14, 0xffffffc0 ;  /* 0xffffffc0000e8802 */ /* 0x000fc80000000f00 */
[----:B------:R-:W-:Y:S01]  /*3100*/  @!P1 FFMA R15, R11, 1.84467440737095516160e+19, RZ ;  /* 0x5f8000000b0f9823 */ /* 0x000fe200000000ff */
[----:B------:R-:W-:-:S07]  /*3110*/  @!P1 IADD3 R14, PT, PT, R14, 0x40, RZ ;  /* 0x000000400e0e9810 */ /* 0x000fce0007ffe0ff */
.L_x_92:
[----:B------:R-:W-:Y:S01]  /*3120*/  LEA R18, R13, 0xc0800000, 0x17 ;  /* 0xc08000000d127811 */ /* 0x000fe200078eb8ff */
[----:B------:R-:W-:Y:S01]  /*3130*/  BSSY.RECONVERGENT B1, `(.L_x_97) ;  /* 0x0000036000017945 */ /* 0x000fe20003800200 */
[----:B------:R-:W-:Y:S02]  /*3140*/  IADD3 R16, PT, PT, R16, -0x7f, RZ ;  /* 0xffffff8110107810 */ /* 0x000fe40007ffe0ff */
[----:B------:R-:W-:-:S03]  /*3150*/  IADD3 R23, PT, PT, -R18, R15, RZ ;  /* 0x0000000f12177210 */ /* 0x000fc60007ffe1ff */
[----:B------:R-:W-:Y:S01]  /*3160*/  IMAD R0, R16, -0x800000, R0 ;  /* 0xff80000010007824 */ /* 0x000fe200078e0200 */
[----:B------:R-:W0:Y:S01]  /*3170*/  MUFU.RCP R18, R23 ;  /* 0x0000001700127308 */ /* 0x000e220000001000 */
[----:B------:R-:W-:-:S04]  /*3180*/  FADD.FTZ R15, -R23, -RZ ;  /* 0x800000ff170f7221 */ /* 0x000fc80000010100 */
[----:B0-----:R-:W-:-:S04]  /*3190*/  FFMA R17, R18, R15, 1 ;  /* 0x3f80000012117423 */ /* 0x001fc8000000000f */
[----:B------:R-:W-:-:S04]  /*31a0*/  FFMA R17, R18, R17, R18 ;  /* 0x0000001112117223 */ /* 0x000fc80000000012 */
[----:B------:R-:W-:-:S04]  /*31b0*/  FFMA R18, R0, R17, RZ ;  /* 0x0000001100127223 */ /* 0x000fc800000000ff */
[----:B------:R-:W-:-:S04]  /*31c0*/  FFMA R19, R15, R18, R0 ;  /* 0x000000120f137223 */ /* 0x000fc80000000000 */
[----:B------:R-:W-:Y:S01]  /*31d0*/  FFMA R18, R17, R19, R18 ;  /* 0x0000001311127223 */ /* 0x000fe20000000012 */
[----:B------:R-:W-:-:S03]  /*31e0*/  IADD3 R19, PT, PT, R16, 0x7f, -R13 ;  /* 0x0000007f10137810 */ /* 0x000fc60007ffe80d */
[----:B------:R-:W-:Y:S01]  /*31f0*/  FFMA R15, R15, R18, R0 ;  /* 0x000000120f0f7223 */ /* 0x000fe20000000000 */
[----:B------:R-:W-:-:S03]  /*3200*/  IADD3 R19, PT, PT, R19, R14, RZ ;  /* 0x0000000e13137210 */ /* 0x000fc60007ffe0ff */
[----:B------:R-:W-:-:S05]  /*3210*/  FFMA R0, R17, R15, R18 ;  /* 0x0000000f11007223 */ /* 0x000fca0000000012 */
[----:B------:R-:W-:-:S04]  /*3220*/  SHF.R.U32.HI R13, RZ, 0x17, R0 ;  /* 0x00000017ff0d7819 */ /* 0x000fc80000011600 */
[----:B------:R-:W-:-:S04]  /*3230*/  LOP3.LUT R14, R13, 0xff, RZ, 0xc0, !PT ;  /* 0x000000ff0d0e7812 */ /* 0x000fc800078ec0ff */
[----:B------:R-:W-:-:S04]  /*3240*/  IADD3 R13, PT, PT, R14, R19, RZ ;  /* 0x000000130e0d7210 */ /* 0x000fc80007ffe0ff */
[----:B------:R-:W-:-:S04]  /*3250*/  IADD3 R14, PT, PT, R13, -0x1, RZ ;  /* 0xffffffff0d0e7810 */ /* 0x000fc80007ffe0ff */
        /* <DEDUP_REMOVED lines=10> */
[CCC-:B------:R-:W-:Y:S01]  /*3300*/  FFMA.RP R16, R17.reuse, R15.reuse, R18.reuse ;  /* 0x0000000f11107223 */ /* 0x1c0fe20000008012 */
[----:B------:R-:W-:Y:S01]  /*3310*/  FFMA.RM R15, R17, R15, R18 ;  /* 0x0000000f110f7223 */ /* 0x000fe20000004012 */
[C---:B------:R-:W-:Y:S02]  /*3320*/  IADD3 R17, PT, PT, R13.reuse, 0x20, RZ ;  /* 0x000000200d117810 */ /* 0x040fe40007ffe0ff */
[----:B------:R-:W-:Y:S02]  /*3330*/  LOP3.LUT R14, R14, 0x7fffff, RZ, 0xc0, !PT ;  /* 0x007fffff0e0e7812 */ /* 0x000fe400078ec0ff */
[C---:B------:R-:W-:Y:S02]  /*3340*/  ISETP.NE.AND P3, PT, R13.reuse, RZ, PT ;  /* 0x000000ff0d00720c */ /* 0x040fe40003f65270 */
[----:B------:R-:W-:Y:S02]  /*3350*/  LOP3.LUT R14, R14, 0x800000, RZ, 0xfc, !PT ;  /* 0x008000000e0e7812 */ /* 0x000fe400078efcff */
[----:B------:R-:W-:-:S02]  /*3360*/  ISETP.NE.AND P1, PT, R13, RZ, PT ;  /* 0x000000ff0d00720c */ /* 0x000fc40003f25270 */
[----:B------:R-:W-:Y:S02]  /*3370*/  IADD3 R13, PT, PT, -R13, RZ, RZ ;  /* 0x000000ff0d0d7210 */ /* 0x000fe40007ffe1ff */
[----:B------:R-:W-:Y:S02]  /*3380*/  SHF.L.U32 R17, R14, R17, RZ ;  /* 0x000000110e117219 */ /* 0x000fe400000006ff */
[----:B------:R-:W-:Y:S02]  /*3390*/  FSETP.NEU.FTZ.AND P0, PT, R16, R15, PT ;  /* 0x0000000f1000720b */ /* 0x000fe40003f1d000 */
[----:B------:R-:W-:Y:S02]  /*33a0*/  SEL R13, R13, RZ, P3 ;  /* 0x000000ff0d0d7207 */ /* 0x000fe40001800000 */
[----:B------:R-:W-:Y:S02]  /*33b0*/  ISETP.NE.AND P1, PT, R17, RZ, P1 ;  /* 0x000000ff1100720c */ /* 0x000fe40000f25270 */
[----:B------:R-:W-:-:S02]  /*33c0*/  SHF.R.U32.HI R13, RZ, R13, R14 ;  /* 0x0000000dff0d7219 */ /* 0x000fc4000001160e */
[----:B------:R-:W-:Y:S02]  /*33d0*/  PLOP3.LUT P0, PT, P0, P1, PT, 0xf8, 0x8f ;  /* 0x00000000008f781c */ /* 0x000fe40000703f70 */
[----:B------:R-:W-:Y:S02]  /*33e0*/  SHF.R.U32.HI R15, RZ, 0x1, R13 ;  /* 0x00000001ff0f7819 */ /* 0x000fe4000001160d */
[----:B------:R-:W-:-:S04]  /*33f0*/  SEL R14, RZ, 0x1, !P0 ;  /* 0x00000001ff0e7807 */ /* 0x000fc80004000000 */
[----:B------:R-:W-:-:S04]  /*3400*/  LOP3.LUT R14, R14, 0x1, R15, 0xf8, !PT ;  /* 0x000000010e0e7812 */ /* 0x000fc800078ef80f */
[----:B------:R-:W-:-:S04]  /*3410*/  LOP3.LUT R14, R14, R13, RZ, 0xc0, !PT ;  /* 0x0000000d0e0e7212 */ /* 0x000fc800078ec0ff */
[----:B------:R-:W-:-:S04]  /*3420*/  IADD3 R15, PT, PT, R15, R14, RZ ;  /* 0x0000000e0f0f7210 */ /* 0x000fc80007ffe0ff */
[----:B------:R-:W-:Y:S01]  /*3430*/  LOP3.LUT R0, R15, R0, RZ, 0xfc, !PT ;  /* 0x000000000f007212 */ /* 0x000fe200078efcff */
[----:B------:R-:W-:Y:S06]  /*3440*/  BRA `(.L_x_100) ;  /* 0x0000000000107947 */ /* 0x000fec0003800000 */
.L_x_99:
[----:B------:R-:W-:-:S04]  /*3450*/  LOP3.LUT R0, R0, 0x80000000, RZ, 0xc0, !PT ;  /* 0x8000000000007812 */ /* 0x000fc800078ec0ff */
[----:B------:R-:W-:Y:S01]  /*3460*/  LOP3.LUT R0, R0, 0x7f800000, RZ, 0xfc, !PT ;  /* 0x7f80000000007812 */ /* 0x000fe200078efcff */
[----:B------:R-:W-:Y:S06]  /*3470*/  BRA `(.L_x_100) ;  /* 0x0000000000047947 */ /* 0x000fec0003800000 */
.L_x_98:
[----:B------:R-:W-:-:S07]  /*3480*/  LEA R0, R19, R0, 0x17 ;  /* 0x0000000013007211 */ /* 0x000fce00078eb8ff */
.L_x_100:
[----:B------:R-:W-:Y:S05]  /*3490*/  BSYNC.RECONVERGENT B1 ;  /* 0x0000000000017941 */ /* 0x000fea0003800200 */
.L_x_97:
[----:B------:R-:W-:Y:S05]  /*34a0*/  BRA `(.L_x_101) ;  /* 0x0000000000207947 */ /* 0x000fea0003800000 */
.L_x_96:
[----:B------:R-:W-:-:S04]  /*34b0*/  LOP3.LUT R0, R15, 0x80000000, R0, 0x48, !PT ;  /* 0x800000000f007812 */ /* 0x000fc800078e4800 */
[----:B------:R-:W-:Y:S01]  /*34c0*/  LOP3.LUT R0, R0, 0x7f800000, RZ, 0xfc, !PT ;  /* 0x7f80000000007812 */ /* 0x000fe200078efcff */
[----:B------:R-:W-:Y:S06]  /*34d0*/  BRA `(.L_x_101) ;  /* 0x0000000000147947 */ /* 0x000fec0003800000 */
.L_x_95:
[----:B------:R-:W-:Y:S01]  /*34e0*/  LOP3.LUT R0, R15, 0x80000000, R0, 0x48, !PT ;  /* 0x800000000f007812 */ /* 0x000fe200078e4800 */
[----:B------:R-:W-:Y:S06]  /*34f0*/  BRA `(.L_x_101) ;  /* 0x00000000000c7947 */ /* 0x000fec0003800000 */
.L_x_94:
[----:B------:R-:W0:Y:S01]  /*3500*/  MUFU.RSQ R0, -QNAN ;  /* 0xffc0000000007908 */ /* 0x000e220000001400 */
[----:B------:R-:W-:Y:S05]  /*3510*/  BRA `(.L_x_101) ;  /* 0x0000000000047947 */ /* 0x000fea0003800000 */
.L_x_93:
[----:B------:R-:W-:-:S07]  /*3520*/  FADD.FTZ R0, R0, R11 ;  /* 0x0000000b00007221 */ /* 0x000fce0000010000 */
.L_x_101:
[----:B------:R-:W-:Y:S05]  /*3530*/  BSYNC.RECONVERGENT B0 ;  /* 0x0000000000007941 */ /* 0x000fea0003800200 */
.L_x_91:
[----:B------:R-:W-:Y:S01]  /*3540*/  HFMA2 R15, -RZ, RZ, 0, 0 ;  /* 0x00000000ff0f7431 */ /* 0x000fe200000001ff */
[----:B------:R-:W-:Y:S02]  /*3550*/  MOV R14, R8 ;  /* 0x00000008000e7202 */ /* 0x000fe40000000f00 */
[----:B0-----:R-:W-:Y:S02]  /*3560*/  MOV R13, R0 ;  /* 0x00000000000d7202 */ /* 0x001fe40000000f00 */
[----:B------:R-:W-:Y:S05]  /*3570*/  RET.REL.NODEC R14 `(_Z13softmaxThreadPfS_ii) ;  /* 0xffffffc80ea07950 */ /* 0x000fea0003c3ffff */
.L_x_102:
        /* <DEDUP_REMOVED lines=16> */
.L_x_105:


//--------------------- .nv.shared._Z16softmaxBlockWarpPfS_ii --------------------------
	.section	.nv.shared._Z16softmaxBlockWarpPfS_ii,"aw",@nobits
	.sectionflags	@""
	.align	4
.nv.shared._Z16softmaxBlockWarpPfS_ii:
	.zero		1160


//--------------------- .nv.shared.reserved.0     --------------------------
	.section	.nv.shared.reserved.0,"aw",@nobits
	.weak		__nv_reservedSMEM_offset_0_alias
	.size		__nv_reservedSMEM_offset_0_alias, 0, 64
	.other		__nv_reservedSMEM_offset_0_alias,@"STO_CUDA_RESERVED_SHARED STV_DEFAULT"
__nv_reservedSMEM_offset_0_alias:
	.zero		0
	.zero		64


//--------------------- .nv.shared._Z18softmaxBlockNormalPfS_ii --------------------------
	.section	.nv.shared._Z18softmaxBlockNormalPfS_ii,"aw",@nobits
	.sectionflags	@""
	.align	4
.nv.shared._Z18softmaxBlockNormalPfS_ii:
	.zero		2048


//--------------------- .nv.constant0._Z16softmaxBlockWarpPfS_ii --------------------------
	.section	.nv.constant0._Z16softmaxBlockWarpPfS_ii,"a",@progbits
	.sectionflags	@""
	.align	4
.nv.constant0._Z16softmaxBlockWarpPfS_ii:
	.zero		920


//--------------------- .nv.constant0._Z18softmaxBlockNormalPfS_ii --------------------------
	.section	.nv.constant0._Z18softmaxBlockNormalPfS_ii,"a",@progbits
	.sectionflags	@""
	.align	4
.nv.constant0._Z18softmaxBlockNormalPfS_ii:
	.zero		920


//--------------------- .nv.constant0._Z13softmaxThreadPfS_ii --------------------------
	.section	.nv.constant0._Z13softmaxThreadPfS_ii,"a",@progbits
	.sectionflags	@""
	.align	4
.nv.constant0._Z13softmaxThreadPfS_ii:
	.zero		920


//--------------------- SYMBOLS --------------------------

	.type		.nv.reservedSmem.offset0,@object
	.size		.nv.reservedSmem.offset0,0x4
	.type		.nv.reservedSmem.cap,@object
	.size		.nv.reservedSmem.cap,0x4
